	.headerflags	@"EF_CUDA_TEXMODE_UNIFIED EF_CUDA_64BIT_ADDRESS EF_CUDA_ACCELERATORS EF_CUDA_SM90 EF_CUDA_VIRTUAL_SM(EF_CUDA_SM90)"
	.elftype	@"ET_EXEC"


//--------------------- .nv.info                  --------------------------
	.section	.nv.info,"",@"SHT_CUDA_INFO"
	.align	4


	//----- nvinfo : EIATTR_REGCOUNT
	.align		4
        /*0000*/ 	.byte	0x04, 0x2f
        /*0002*/ 	.short	(.L_1 - .L_0)
	.align		4
.L_0:
        /*0004*/ 	.word	index@(triton_poi_fused_max_pool2d_with_indices_35)
        /*0008*/ 	.word	0x00000050


	//----- nvinfo : EIATTR_MIN_STACK_SIZE
	.align		4
.L_1:
        /*000c*/ 	.byte	0x04, 0x12
        /*000e*/ 	.short	(.L_3 - .L_2)
	.align		4
.L_2:
        /*0010*/ 	.word	index@(triton_poi_fused_max_pool2d_with_indices_35)
        /*0014*/ 	.word	0x00000000


	//----- nvinfo : EIATTR_FRAME_SIZE
	.align		4
.L_3:
        /*0018*/ 	.byte	0x04, 0x11
        /*001a*/ 	.short	(.L_5 - .L_4)
	.align		4
.L_4:
        /*001c*/ 	.word	index@(triton_poi_fused_max_pool2d_with_indices_35)
        /*0020*/ 	.word	0x00000000


	//----- nvinfo : EIATTR_MIN_STACK_SIZE
	.align		4
.L_5:
        /*0024*/ 	.byte	0x04, 0x12
        /*0026*/ 	.short	(.L_7 - .L_6)
	.align		4
.L_6:
        /*0028*/ 	.word	index@(triton_poi_fused_max_pool2d_with_indices_35)
        /*002c*/ 	.word	0x00000000
.L_7:


//--------------------- .nv.info.triton_poi_fused_max_pool2d_with_indices_35 --------------------------
	.section	.nv.info.triton_poi_fused_max_pool2d_with_indices_35,"",@"SHT_CUDA_INFO"
	.sectionflags	@""
	.align	4


	//----- nvinfo : EIATTR_CUDA_API_VERSION
	.align		4
        /*0000*/ 	.byte	0x04, 0x37
        /*0002*/ 	.short	(.L_9 - .L_8)
.L_8:
        /*0004*/ 	.word	0x0000007c


	//----- nvinfo : EIATTR_KPARAM_INFO
	.align		4
.L_9:
        /*0008*/ 	.byte	0x04, 0x17
        /*000a*/ 	.short	(.L_11 - .L_10)
.L_10:
        /*000c*/ 	.word	0x00000000
        /*0010*/ 	.short	0x0003
        /*0012*/ 	.short	0x0018
        /*0014*/ 	.byte	0x00, 0xf0, 0x11, 0x00


	//----- nvinfo : EIATTR_KPARAM_INFO
	.align		4
.L_11:
        /*0018*/ 	.byte	0x04, 0x17
        /*001a*/ 	.short	(.L_13 - .L_12)
.L_12:
        /*001c*/ 	.word	0x00000000
        /*0020*/ 	.short	0x0002
        /*0022*/ 	.short	0x0010
        /*0024*/ 	.byte	0x00, 0xf4, 0x21, 0x00


	//----- nvinfo : EIATTR_KPARAM_INFO
	.align		4
.L_13:
        /*0028*/ 	.byte	0x04, 0x17
        /*002a*/ 	.short	(.L_15 - .L_14)
.L_14:
        /*002c*/ 	.word	0x00000000
        /*0030*/ 	.short	0x0001
        /*0032*/ 	.short	0x0008
        /*0034*/ 	.byte	0x00, 0xf4, 0x21, 0x00


	//----- nvinfo : EIATTR_KPARAM_INFO
	.align		4
.L_15:
        /*0038*/ 	.byte	0x04, 0x17
        /*003a*/ 	.short	(.L_17 - .L_16)
.L_16:
        /*003c*/ 	.word	0x00000000
        /*0040*/ 	.short	0x0000
        /*0042*/ 	.short	0x0000
        /*0044*/ 	.byte	0x00, 0xf4, 0x21, 0x00


	//----- nvinfo : EIATTR_SPARSE_MMA_MASK
	.align		4
.L_17:
        /*0048*/ 	.byte	0x03, 0x50
        /*004a*/ 	.short	0x0000


	//----- nvinfo : EIATTR_MAXREG_COUNT
	.align		4
        /*004c*/ 	.byte	0x03, 0x1b
        /*004e*/ 	.short	0x00ff


	//----- nvinfo : EIATTR_EXIT_INSTR_OFFSETS
	.align		4
        /*0050*/ 	.byte	0x04, 0x1c
        /*0052*/ 	.short	(.L_19 - .L_18)


	//   ....[0]....
.L_18:
        /*0054*/ 	.word	0x00002bf0


	//----- nvinfo : EIATTR_REQNTID
	.align		4
.L_19:
        /*0058*/ 	.byte	0x04, 0x10
        /*005a*/ 	.short	(.L_21 - .L_20)
.L_20:
        /*005c*/ 	.word	0x00000080
        /*0060*/ 	.word	0x00000001
        /*0064*/ 	.word	0x00000001


	//----- nvinfo : EIATTR_CBANK_PARAM_SIZE
	.align		4
.L_21:
        /*0068*/ 	.byte	0x03, 0x19
        /*006a*/ 	.short	0x001c


	//----- nvinfo : EIATTR_PARAM_CBANK
	.align		4
        /*006c*/ 	.byte	0x04, 0x0a
        /*006e*/ 	.short	(.L_23 - .L_22)
	.align		4
.L_22:
        /*0070*/ 	.word	index@(.nv.constant0.triton_poi_fused_max_pool2d_with_indices_35)
        /*0074*/ 	.short	0x0210
        /*0076*/ 	.short	0x001c


	//----- nvinfo : EIATTR_SW_WAR
	.align		4
.L_23:
        /*0078*/ 	.byte	0x04, 0x36
        /*007a*/ 	.short	(.L_25 - .L_24)
.L_24:
        /*007c*/ 	.word	0x00000008
.L_25:


//--------------------- .nv.callgraph             --------------------------
	.section	.nv.callgraph,"",@"SHT_CUDA_CALLGRAPH"
	.align	4
	.sectionentsize	8
	.align		4
        /*0000*/ 	.word	0x00000000
	.align		4
        /*0004*/ 	.word	0xffffffff
	.align		4
        /*0008*/ 	.word	0x00000000
	.align		4
        /*000c*/ 	.word	0xfffffffe
	.align		4
        /*0010*/ 	.word	0x00000000
	.align		4
        /*0014*/ 	.word	0xfffffffd
	.align		4
        /*0018*/ 	.word	0x00000000
	.align		4
        /*001c*/ 	.word	0xfffffffc


//--------------------- .text.triton_poi_fused_max_pool2d_with_indices_35 --------------------------
	.section	.text.triton_poi_fused_max_pool2d_with_indices_35,"ax",@progbits
	.sectionflags	@"SHF_BARRIERS=1"
	.align	128
        .global         triton_poi_fused_max_pool2d_with_indices_35
        .type           triton_poi_fused_max_pool2d_with_indices_35,@function
        .size           triton_poi_fused_max_pool2d_with_indices_35,(.L_x_1 - triton_poi_fused_max_pool2d_with_indices_35)
        .other          triton_poi_fused_max_pool2d_with_indices_35,@"STO_CUDA_ENTRY STV_DEFAULT"
triton_poi_fused_max_pool2d_with_indices_35:
.text.triton_poi_fused_max_pool2d_with_indices_35:
[----:B------:R-:W-:Y:S01]  /*0000*/  LDC R1, c[0x0][0x28] ;  /* 0x00000a00ff017b82 */ /* 0x000fe20000000800 */
[----:B------:R-:W1:Y:S01]  /*0010*/  S2R R2, SR_TID.X ;  /* 0x0000000000027919 */ /* 0x000e620000002100 */
[----:B------:R-:W-:-:S06]  /*0020*/  IMAD.MOV.U32 R18, RZ, RZ, RZ ;  /* 0x000000ffff127224 */ /* 0x000fcc00078e00ff */
[----:B------:R-:W2:Y:S01]  /*0030*/  LDC.64 R68, c[0x0][0x210] ;  /* 0x00008400ff447b82 */ /* 0x000ea20000000a00 */
[----:B------:R-:W-:Y:S01]  /*0040*/  CS2R R4, SRZ ;  /* 0x0000000000047805 */ /* 0x000fe2000001ff00 */
[----:B------:R-:W3:Y:S01]  /*0050*/  S2R R0, SR_CTAID.X ;  /* 0x0000000000007919 */ /* 0x000ee20000002500 */
[----:B------:R-:W-:Y:S02]  /*0060*/  CS2R R6, SRZ ;  /* 0x0000000000067805 */ /* 0x000fe4000001ff00 */
[----:B------:R-:W-:Y:S02]  /*0070*/  CS2R R12, SRZ ;  /* 0x00000000000c7805 */ /* 0x000fe4000001ff00 */
[----:B------:R-:W-:Y:S01]  /*0080*/  CS2R R14, SRZ ;  /* 0x00000000000e7805 */ /* 0x000fe2000001ff00 */
[----:B------:R-:W-:Y:S01]  /*0090*/  ULDC.64 UR6, c[0x0][0x208] ;  /* 0x0000820000067ab9 */ /* 0x000fe20000000a00 */
[----:B------:R-:W-:Y:S01]  /*00a0*/  CS2R R22, SRZ ;  /* 0x0000000000167805 */ /* 0x000fe2000001ff00 */
[----:B------:R-:W4:Y:S01]  /*00b0*/  S2UR UR5, SR_CgaCtaId ;  /* 0x00000000000579c3 */ /* 0x000f220000008800 */
[----:B------:R-:W-:Y:S01]  /*00c0*/  UMOV UR4, 0x400 ;  /* 0x0000040000047882 */ /* 0x000fe20000000000 */
[----:B------:R-:W-:Y:S01]  /*00d0*/  ULDC.64 UR8, c[0x0][0x220] ;  /* 0x0000880000087ab9 */ /* 0x000fe20000000a00 */
[----:B-1----:R-:W-:-:S02]  /*00e0*/  IMAD.SHL.U32 R16, R2, 0x8, RZ ;  /* 0x0000000802107824 */ /* 0x002fc400078e00ff */
[----:B---3--:R-:W-:-:S03]  /*00f0*/  IMAD.SHL.U32 R31, R0, 0x400, RZ ;  /* 0x00000400001f7824 */ /* 0x008fc600078e00ff */
[----:B------:R-:W-:-:S04]  /*0100*/  LOP3.LUT R16, R16, 0x3f8, RZ, 0xc0, !PT ;  /* 0x000003f810107812 */ /* 0x000fc800078ec0ff */
[----:B------:R-:W-:-:S05]  /*0110*/  LOP3.LUT R19, R31, R16, RZ, 0xfc, !PT ;  /* 0x000000101f137212 */ /* 0x000fca00078efcff */
[----:B------:R-:W-:-:S05]  /*0120*/  IMAD.HI R0, R19, -0x77777777, R18 ;  /* 0x8888888913007827 */ /* 0x000fca00078e0212 */
[----:B------:R-:W-:-:S04]  /*0130*/  SHF.R.U32.HI R3, RZ, 0x1f, R0 ;  /* 0x0000001fff037819 */ /* 0x000fc80000011600 */
[CC--:B------:R-:W-:Y:S02]  /*0140*/  LEA.HI.SX32 R29, R0.reuse, R3.reuse, 0x18 ;  /* 0x00000003001d7211 */ /* 0x0c0fe400078fc2ff */
[----:B------:R-:W-:Y:S02]  /*0150*/  LEA.HI.SX32 R0, R0, R3, 0x14 ;  /* 0x0000000300007211 */ /* 0x000fe400078fa2ff */
[----:B------:R-:W-:Y:S02]  /*0160*/  LEA.HI R2, R29, R29, RZ, 0x4 ;  /* 0x0000001d1d027211 */ /* 0x000fe400078f20ff */
[----:B------:R-:W-:Y:S02]  /*0170*/  LEA.HI R3, R0, R0, RZ, 0x4 ;  /* 0x0000000000037211 */ /* 0x000fe400078f20ff */
[----:B------:R-:W-:Y:S02]  /*0180*/  LOP3.LUT R2, R2, 0xfffffff0, RZ, 0xc0, !PT ;  /* 0xfffffff002027812 */ /* 0x000fe400078ec0ff */
[----:B------:R-:W-:-:S03]  /*0190*/  LOP3.LUT R3, R3, 0xfffffff0, RZ, 0xc0, !PT ;  /* 0xfffffff003037812 */ /* 0x000fc600078ec0ff */
[----:B------:R-:W-:Y:S02]  /*01a0*/  IMAD.IADD R17, R29, 0x1, -R2 ;  /* 0x000000011d117824 */ /* 0x000fe400078e0a02 */
[C---:B------:R-:W-:Y:S02]  /*01b0*/  IMAD.IADD R24, R0.reuse, 0x1, -R3 ;  /* 0x0000000100187824 */ /* 0x040fe400078e0a03 */
[----:B------:R-:W-:Y:S01]  /*01c0*/  IMAD R28, R0, 0x20, R17 ;  /* 0x00000020001c7824 */ /* 0x000fe200078e0211 */
[----:B------:R-:W-:Y:S01]  /*01d0*/  ISETP.GT.AND P0, PT, R17, RZ, PT ;  /* 0x000000ff1100720c */ /* 0x000fe20003f04270 */
[----:B------:R-:W-:Y:S01]  /*01e0*/  IMAD R29, R29, -0x1e0, R19 ;  /* 0xfffffe201d1d7824 */ /* 0x000fe200078e0213 */
[----:B------:R-:W-:Y:S01]  /*01f0*/  ISETP.GT.AND P1, PT, R24, RZ, PT ;  /* 0x000000ff1800720c */ /* 0x000fe20003f24270 */
[----:B------:R-:W-:Y:S01]  /*0200*/  IMAD R28, R28, 0x3c0, RZ ;  /* 0x000003c01c1c7824 */ /* 0x000fe200078e02ff */
[----:B------:R-:W-:Y:S02]  /*0210*/  ISETP.GT.AND P2, PT, R24, RZ, P0 ;  /* 0x000000ff1800720c */ /* 0x000fe40000744270 */
[----:B------:R-:W-:Y:S01]  /*0220*/  ISETP.GT.AND P1, PT, R17, -0x1, P1 ;  /* 0xffffffff1100780c */ /* 0x000fe20000f24270 */
[----:B------:R-:W-:-:S02]  /*0230*/  VIADD R30, R28, 0xffffc220 ;  /* 0xffffc2201c1e7836 */ /* 0x000fc40000000000 */
[----:B------:R-:W-:Y:S02]  /*0240*/  VIADD R32, R28, 0xffffc400 ;  /* 0xffffc4001c207836 */ /* 0x000fe40000000000 */
[C---:B------:R-:W-:Y:S02]  /*0250*/  IMAD.IADD R2, R29.reuse, 0x1, R30 ;  /* 0x000000011d027824 */ /* 0x040fe400078e021e */
[----:B------:R-:W-:Y:S02]  /*0260*/  IMAD.IADD R8, R29, 0x1, R32 ;  /* 0x000000011d087824 */ /* 0x000fe400078e0220 */
[----:B--2---:R-:W-:-:S04]  /*0270*/  IMAD.WIDE R2, R2, 0x4, R68 ;  /* 0x0000000402027825 */ /* 0x004fc800078e0244 */
[----:B------:R-:W-:Y:S01]  /*0280*/  IMAD.WIDE R8, R8, 0x4, R68 ;  /* 0x0000000408087825 */ /* 0x000fe200078e0244 */
[----:B------:R-:W2:Y:S04]  /*0290*/  @P2 LDG.E.128 R4, desc[UR6][R2.64] ;  /* 0x0000000602042981 */ /* 0x000ea8000c1e1d00 */
[----:B------:R-:W3:Y:S01]  /*02a0*/  @P1 LDG.E.128 R12, desc[UR6][R8.64] ;  /* 0x00000006080c1981 */ /* 0x000ee2000c1e1d00 */
[----:B------:R-:W-:Y:S01]  /*02b0*/  VIADD R34, R28, 0xffffc5e0 ;  /* 0xffffc5e01c227836 */ /* 0x000fe20000000000 */
[----:B------:R-:W-:Y:S01]  /*02c0*/  ISETP.GT.AND P0, PT, R24, -0x1, P0 ;  /* 0xffffffff1800780c */ /* 0x000fe20000704270 */
[----:B------:R-:W-:Y:S01]  /*02d0*/  VIADD R38, R28, 0xfffffe20 ;  /* 0xfffffe201c267836 */ /* 0x000fe20000000000 */
[----:B--2---:R-:W-:Y:S02]  /*02e0*/  SEL R11, R4, 0xff800000, P2 ;  /* 0xff800000040b7807 */ /* 0x004fe40001000000 */
[----:B------:R-:W-:-:S02]  /*02f0*/  SEL R21, R5, 0xff800000, P2 ;  /* 0xff80000005157807 */ /* 0x000fc40001000000 */
[----:B---3--:R-:W-:Y:S02]  /*0300*/  SEL R0, R12, 0xff800000, P1 ;  /* 0xff8000000c007807 */ /* 0x008fe40000800000 */
[----:B------:R-:W-:Y:S02]  /*0310*/  SEL R4, R13, 0xff800000, P1 ;  /* 0xff8000000d047807 */ /* 0x000fe40000800000 */
[----:B------:R-:W-:Y:S02]  /*0320*/  CS2R R12, SRZ ;  /* 0x00000000000c7805 */ /* 0x000fe4000001ff00 */
[----:B------:R-:W-:Y:S02]  /*0330*/  FSETP.GT.AND P6, PT, R0, R11, PT ;  /* 0x0000000b0000720b */ /* 0x000fe40003fc4000 */
[----:B------:R-:W-:Y:S02]  /*0340*/  FSETP.GT.AND P5, PT, R4, R21, PT ;  /* 0x000000150400720b */ /* 0x000fe40003fa4000 */
[----:B------:R-:W-:-:S02]  /*0350*/  SEL R6, R6, 0xff800000, P2 ;  /* 0xff80000006067807 */ /* 0x000fc40001000000 */
[----:B------:R-:W-:Y:S02]  /*0360*/  SEL R5, R14, 0xff800000, P1 ;  /* 0xff8000000e057807 */ /* 0x000fe40000800000 */
[C---:B------:R-:W-:Y:S02]  /*0370*/  FSETP.NAN.AND P3, PT, R0.reuse, R0, PT ;  /* 0x000000000000720b */ /* 0x040fe40003f68000 */
[----:B------:R-:W-:Y:S02]  /*0380*/  FSETP.GT.AND P4, PT, R5, R6, PT ;  /* 0x000000060500720b */ /* 0x000fe40003f84000 */
[----:B------:R-:W-:Y:S02]  /*0390*/  SEL R2, R7, 0xff800000, P2 ;  /* 0xff80000007027807 */ /* 0x000fe40001000000 */
[----:B------:R-:W-:Y:S02]  /*03a0*/  @!P6 SEL R0, R0, R11, P3 ;  /* 0x0000000b0000e207 */ /* 0x000fe40001800000 */
[----:B------:R-:W-:-:S02]  /*03b0*/  FSETP.NAN.AND P3, PT, R4, R4, PT ;  /* 0x000000040400720b */ /* 0x000fc40003f68000 */
[----:B------:R-:W-:Y:S02]  /*03c0*/  SEL R7, R15, 0xff800000, P1 ;  /* 0xff8000000f077807 */ /* 0x000fe40000800000 */
[----:B------:R-:W-:Y:S02]  /*03d0*/  CS2R R14, SRZ ;  /* 0x00000000000e7805 */ /* 0x000fe4000001ff00 */
[----:B------:R-:W-:Y:S02]  /*03e0*/  @!P5 SEL R4, R4, R21, P3 ;  /* 0x000000150404d207 */ /* 0x000fe40001800000 */
[C---:B------:R-:W-:Y:S02]  /*03f0*/  FSETP.NAN.AND P3, PT, R5.reuse, R5, PT ;  /* 0x000000050500720b */ /* 0x040fe40003f68000 */
[----:B------:R-:W-:Y:S02]  /*0400*/  P2R R9, PR, RZ, 0x10 ;  /* 0x00000010ff097803 */ /* 0x000fe40000000000 */
[----:B------:R-:W-:-:S02]  /*0410*/  @!P4 SEL R5, R5, R6, P3 ;  /* 0x000000060505c207 */ /* 0x000fc40001800000 */
[C---:B------:R-:W-:Y:S02]  /*0420*/  FSETP.GT.AND P4, PT, R7.reuse, R2, PT ;  /* 0x000000020700720b */ /* 0x040fe40003f84000 */
[----:B------:R-:W-:Y:S02]  /*0430*/  FSETP.NAN.AND P3, PT, R7, R7, PT ;  /* 0x000000070700720b */ /* 0x000fe40003f68000 */
[----:B------:R-:W-:Y:S02]  /*0440*/  CS2R R20, SRZ ;  /* 0x0000000000147805 */ /* 0x000fe4000001ff00 */
[----:B------:R-:W-:Y:S02]  /*0450*/  P2R R6, PR, RZ, 0x10 ;  /* 0x00000010ff067803 */ /* 0x000fe40000000000 */
[----:B------:R-:W-:Y:S02]  /*0460*/  LOP3.LUT R17, R24, R17, RZ, 0xfc, !PT ;  /* 0x0000001118117212 */ /* 0x000fe400078efcff */
[----:B------:R-:W-:Y:S01]  /*0470*/  P2R R8, PR, RZ, 0x20 ;  /* 0x00000020ff087803 */ /* 0x000fe20000000000 */
[----:B------:R-:W-:Y:S01]  /*0480*/  VIADD R48, R28, 0x1e0 ;  /* 0x000001e01c307836 */ /* 0x000fe20000000000 */
[----:B------:R-:W-:-:S02]  /*0490*/  P2R R10, PR, RZ, 0x40 ;  /* 0x00000040ff0a7803 */ /* 0x000fc40000000000 */
[----:B------:R-:W-:Y:S01]  /*04a0*/  @!P4 SEL R7, R7, R2, P3 ;  /* 0x000000020707c207 */ /* 0x000fe20001800000 */
[----:B------:R-:W-:-:S04]  /*04b0*/  IMAD.IADD R2, R29, 0x1, R34 ;  /* 0x000000011d027824 */ /* 0x000fc800078e0222 */
[----:B------:R-:W-:-:S05]  /*04c0*/  IMAD.WIDE R2, R2, 0x4, R68 ;  /* 0x0000000402027825 */ /* 0x000fca00078e0244 */
[----:B------:R1:W2:Y:S02]  /*04d0*/  @P1 LDG.E.128 R12, desc[UR6][R2.64] ;  /* 0x00000006020c1981 */ /* 0x0002a4000c1e1d00 */
[----:B-1----:R-:W-:-:S04]  /*04e0*/  IMAD.IADD R2, R29, 0x1, R38 ;  /* 0x000000011d027824 */ /* 0x002fc800078e0226 */
[----:B------:R-:W-:-:S05]  /*04f0*/  IMAD.WIDE R2, R2, 0x4, R68 ;  /* 0x0000000402027825 */ /* 0x000fca00078e0244 */
[----:B------:R-:W3:Y:S01]  /*0500*/  @P0 LDG.E.128 R20, desc[UR6][R2.64] ;  /* 0x0000000602140981 */ /* 0x000ee2000c1e1d00 */
[----:B------:R-:W-:Y:S02]  /*0510*/  ISETP.GT.AND P5, PT, R17, -0x1, PT ;  /* 0xffffffff1100780c */ /* 0x000fe40003fa4270 */
[----:B--2---:R-:W-:Y:S02]  /*0520*/  SEL R26, R15, 0xff800000, P1 ;  /* 0xff8000000f1a7807 */ /* 0x004fe40000800000 */
[----:B------:R-:W-:Y:S02]  /*0530*/  SEL R14, R14, 0xff800000, P1 ;  /* 0xff8000000e0e7807 */ /* 0x000fe40000800000 */
[-C--:B------:R-:W-:Y:S02]  /*0540*/  FSETP.NAN.AND P3, PT, R26, R26.reuse, PT ;  /* 0x0000001a1a00720b */ /* 0x080fe40003f68000 */
[----:B------:R-:W-:-:S04]  /*0550*/  FSETP.GEU.AND P4, PT, R7, R26, PT ;  /* 0x0000001a0700720b */ /* 0x000fc80003f8e000 */
[----:B------:R-:W-:-:S07]  /*0560*/  P2R R11, PR, RZ, 0x10 ;  /* 0x00000010ff0b7803 */ /* 0x000fce0000000000 */
[----:B------:R-:W-:Y:S02]  /*0570*/  @!P3 SEL R26, R26, R7, !P4 ;  /* 0x000000071a1ab207 */ /* 0x000fe40006000000 */
[-C--:B------:R-:W-:Y:S02]  /*0580*/  FSETP.NAN.AND P3, PT, R14, R14.reuse, PT ;  /* 0x0000000e0e00720b */ /* 0x080fe40003f68000 */
[----:B------:R-:W-:Y:S02]  /*0590*/  FSETP.GEU.AND P4, PT, R5, R14, PT ;  /* 0x0000000e0500720b */ /* 0x000fe40003f8e000 */
[----:B------:R-:W-:Y:S02]  /*05a0*/  SEL R7, R13, 0xff800000, P1 ;  /* 0xff8000000d077807 */ /* 0x000fe40000800000 */
        /* <DEDUP_REMOVED lines=9> */
[----:B---3--:R-:W-:Y:S02]  /*0640*/  SEL R36, R20, 0xff800000, P0 ;  /* 0xff80000014247807 */ /* 0x008fe40000000000 */
[----:B------:R-:W-:-:S07]  /*0650*/  P2R R12, PR, RZ, 0x10 ;  /* 0x00000010ff0c7803 */ /* 0x000fce0000000000 */
[----:B------:R-:W-:Y:S02]  /*0660*/  @!P3 SEL R5, R5, R0, !P4 ;  /* 0x000000000505b207 */ /* 0x000fe40006000000 */
[-C--:B------:R-:W-:Y:S02]  /*0670*/  FSETP.NAN.AND P3, PT, R36, R36.reuse, PT ;  /* 0x000000242400720b */ /* 0x080fe40003f68000 */
[----:B------:R-:W-:Y:S02]  /*0680*/  FSETP.GEU.AND P4, PT, R5, R36, PT ;  /* 0x000000240500720b */ /* 0x000fe40003f8e000 */
[----:B------:R-:W-:-:S09]  /*0690*/  SEL R40, R21, 0xff800000, P0 ;  /* 0xff80000015287807 */ /* 0x000fd20000000000 */
[----:B------:R-:W-:Y:S02]  /*06a0*/  @!P3 SEL R36, R36, R5, !P4 ;  /* 0x000000052424b207 */ /* 0x000fe40006000000 */
[-C--:B------:R-:W-:Y:S02]  /*06b0*/  FSETP.NAN.AND P3, PT, R40, R40.reuse, PT ;  /* 0x000000282800720b */ /* 0x080fe40003f68000 */
[----:B------:R-:W-:Y:S02]  /*06c0*/  P2R R77, PR, RZ, 0x10 ;  /* 0x00000010ff4d7803 */ /* 0x000fe40000000000 */
[----:B------:R-:W-:Y:S01]  /*06d0*/  FSETP.GEU.AND P4, PT, R7, R40, PT ;  /* 0x000000280700720b */ /* 0x000fe20003f8e000 */
[----:B------:R-:W-:Y:S01]  /*06e0*/  IMAD.IADD R4, R29, 0x1, R28 ;  /* 0x000000011d047824 */ /* 0x000fe200078e021c */
[----:B------:R-:W-:Y:S02]  /*06f0*/  SEL R15, R23, 0xff800000, P0 ;  /* 0xff800000170f7807 */ /* 0x000fe40000000000 */
[----:B------:R-:W-:Y:S01]  /*0700*/  CS2R R20, SRZ ;  /* 0x0000000000147805 */ /* 0x000fe2000001ff00 */
[----:B------:R-:W-:-:S04]  /*0710*/  IMAD.WIDE R4, R4, 0x4, R68 ;  /* 0x0000000404047825 */ /* 0x000fc800078e0244 */
[----:B------:R-:W-:Y:S02]  /*0720*/  @!P3 SEL R40, R40, R7, !P4 ;  /* 0x000000072828b207 */ /* 0x000fe40006000000 */
[----:B------:R-:W-:Y:S02]  /*0730*/  SEL R7, R22, 0xff800000, P0 ;  /* 0xff80000016077807 */ /* 0x000fe40000000000 */
[----:B------:R-:W-:-:S06]  /*0740*/  CS2R R22, SRZ ;  /* 0x0000000000167805 */ /* 0x000fcc000001ff00 */
[----:B------:R1:W2:Y:S01]  /*0750*/  @P5 LDG.E.128 R20, desc[UR6][R4.64] ;  /* 0x0000000604145981 */ /* 0x0002a2000c1e1d00 */
[-C--:B------:R-:W-:Y:S02]  /*0760*/  FSETP.NAN.AND P3, PT, R7, R7.reuse, PT ;  /* 0x000000070700720b */ /* 0x080fe40003f68000 */
[----:B------:R-:W-:Y:S02]  /*0770*/  P2R R2, PR, RZ, 0x10 ;  /* 0x00000010ff027803 */ /* 0x000fe40000000000 */
[----:B------:R-:W-:-:S09]  /*0780*/  FSETP.GEU.AND P4, PT, R14, R7, PT ;  /* 0x000000070e00720b */ /* 0x000fd20003f8e000 */
[----:B------:R-:W-:Y:S02]  /*0790*/  @!P3 SEL R7, R7, R14, !P4 ;  /* 0x0000000e0707b207 */ /* 0x000fe40006000000 */
[-C--:B------:R-:W-:Y:S02]  /*07a0*/  FSETP.NAN.AND P3, PT, R15, R15.reuse, PT ;  /* 0x0000000f0f00720b */ /* 0x080fe40003f68000 */
[----:B------:R-:W-:Y:S02]  /*07b0*/  P2R R0, PR, RZ, 0x10 ;  /* 0x00000010ff007803 */ /* 0x000fe40000000000 */
[----:B------:R-:W-:-:S09]  /*07c0*/  FSETP.GEU.AND P4, PT, R26, R15, PT ;  /* 0x0000000f1a00720b */ /* 0x000fd20003f8e000 */
[----:B------:R-:W-:Y:S02]  /*07d0*/  @!P3 SEL R15, R15, R26, !P4 ;  /* 0x0000001a0f0fb207 */ /* 0x000fe40006000000 */
[----:B------:R-:W-:Y:S01]  /*07e0*/  P2R R3, PR, RZ, 0x10 ;  /* 0x00000010ff037803 */ /* 0x000fe20000000000 */
[----:B-1----:R-:W-:-:S04]  /*07f0*/  IMAD.IADD R4, R29, 0x1, R48 ;  /* 0x000000011d047824 */ /* 0x002fc800078e0230 */
[----:B------:R-:W-:Y:S01]  /*0800*/  IMAD.WIDE R4, R4, 0x4, R68 ;  /* 0x0000000404047825 */ /* 0x000fe200078e0244 */
[----:B--2---:R-:W-:-:S04]  /*0810*/  SEL R24, R23, 0xff800000, P5 ;  /* 0xff80000017187807 */ /* 0x004fc80002800000 */
[-C--:B------:R-:W-:Y:S02]  /*0820*/  FSETP.NAN.AND P3, PT, R24, R24.reuse, PT ;  /* 0x000000181800720b */ /* 0x080fe40003f68000 */
[----:B------:R-:W-:Y:S02]  /*0830*/  FSETP.GEU.AND P4, PT, R15, R24, PT ;  /* 0x000000180f00720b */ /* 0x000fe40003f8e000 */
[----:B------:R-:W-:-:S09]  /*0840*/  SEL R14, R22, 0xff800000, P5 ;  /* 0xff800000160e7807 */ /* 0x000fd20002800000 */
[----:B------:R-:W-:Y:S02]  /*0850*/  @!P3 SEL R24, R24, R15, !P4 ;  /* 0x0000000f1818b207 */ /* 0x000fe40006000000 */
[-C--:B------:R-:W-:Y:S02]  /*0860*/  FSETP.NAN.AND P3, PT, R14, R14.reuse, PT ;  /* 0x0000000e0e00720b */ /* 0x080fe40003f68000 */
[----:B------:R-:W-:Y:S02]  /*0870*/  P2R R76, PR, RZ, 0x10 ;  /* 0x00000010ff4c7803 */ /* 0x000fe40000000000 */
[----:B------:R-:W-:Y:S02]  /*0880*/  FSETP.GEU.AND P4, PT, R7, R14, PT ;  /* 0x0000000e0700720b */ /* 0x000fe40003f8e000 */
[----:B------:R-:W-:Y:S02]  /*0890*/  CS2R R22, SRZ ;  /* 0x0000000000167805 */ /* 0x000fe4000001ff00 */
[----:B------:R-:W-:-:S05]  /*08a0*/  SEL R15, R21, 0xff800000, P5 ;  /* 0xff800000150f7807 */ /* 0x000fca0002800000 */
        /* <DEDUP_REMOVED lines=13> */
[----:B------:R-:W-:-:S04]  /*0980*/  VIADD R49, R28, 0x3a20 ;  /* 0x00003a201c317836 */ /* 0x000fc80000000000 */
        /* <DEDUP_REMOVED lines=15> */
[----:B------:R-:W2:Y:S01]  /*0a80*/  @P0 LDG.E.128 R20, desc[UR6][R4.64] ;  /* 0x0000000604140981 */ /* 0x000ea2000c1e1d00 */
[-C--:B------:R-:W-:Y:S02]  /*0a90*/  FSETP.NAN.AND P3, PT, R7, R7.reuse, PT ;  /* 0x000000070700720b */ /* 0x080fe40003f68000 */
[----:B------:R-:W-:Y:S02]  /*0aa0*/  P2R R64, PR, RZ, 0x10 ;  /* 0x00000010ff407803 */ /* 0x000fe40000000000 */
[----:B------:R-:W-:-:S09]  /*0ab0*/  FSETP.GEU.AND P4, PT, R14, R7, PT ;  /* 0x000000070e00720b */ /* 0x000fd20003f8e000 */
[----:B------:R-:W-:Y:S02]  /*0ac0*/  @!P3 SEL R7, R7, R14, !P4 ;  /* 0x0000000e0707b207 */ /* 0x000fe40006000000 */
[-C--:B------:R-:W-:Y:S02]  /*0ad0*/  FSETP.NAN.AND P3, PT, R15, R15.reuse, PT ;  /* 0x0000000f0f00720b */ /* 0x080fe40003f68000 */
[----:B------:R-:W-:Y:S02]  /*0ae0*/  P2R R65, PR, RZ, 0x10 ;  /* 0x00000010ff417803 */ /* 0x000fe40000000000 */
[----:B------:R-:W-:Y:S01]  /*0af0*/  FSETP.GEU.AND P4, PT, R24, R15, PT ;  /* 0x0000000f1800720b */ /* 0x000fe20003f8e000 */
[----:B------:R-:W-:-:S08]  /*0b00*/  VIADD R14, R28, 0x3c00 ;  /* 0x00003c001c0e7836 */ /* 0x000fd00000000000 */
[----:B------:R-:W-:Y:S02]  /*0b10*/  @!P3 SEL R15, R15, R24, !P4 ;  /* 0x000000180f0fb207 */ /* 0x000fe40006000000 */
[----:B------:R-:W-:Y:S01]  /*0b20*/  P2R R66, PR, RZ, 0x10 ;  /* 0x00000010ff427803 */ /* 0x000fe20000000000 */
[----:B------:R-:W-:Y:S01]  /*0b30*/  IMAD.IADD R14, R29, 0x1, R14 ;  /* 0x000000011d0e7824 */ /* 0x000fe200078e020e */
[----:B--2---:R-:W-:-:S04]  /*0b40*/  SEL R42, R23, 0xff800000, P0 ;  /* 0xff800000172a7807 */ /* 0x004fc80000000000 */
[-C--:B------:R-:W-:Y:S02]  /*0b50*/  FSETP.NAN.AND P3, PT, R42, R42.reuse, PT ;  /* 0x0000002a2a00720b */ /* 0x080fe40003f68000 */
[----:B------:R-:W-:Y:S02]  /*0b60*/  FSETP.GEU.AND P4, PT, R15, R42, PT ;  /* 0x0000002a0f00720b */ /* 0x000fe40003f8e000 */
[----:B------:R-:W-:Y:S02]  /*0b70*/  SEL R40, R22, 0xff800000, P0 ;  /* 0xff80000016287807 */ /* 0x000fe40000000000 */
[----:B------:R-:W-:Y:S02]  /*0b80*/  CS2R R22, SRZ ;  /* 0x0000000000167805 */ /* 0x000fe4000001ff00 */
[----:B------:R-:W-:Y:S02]  /*0b90*/  SEL R25, R21, 0xff800000, P0 ;  /* 0xff80000015197807 */ /* 0x000fe40000000000 */
[----:B------:R-:W-:-:S02]  /*0ba0*/  SEL R17, R20, 0xff800000, P0 ;  /* 0xff80000014117807 */ /* 0x000fc40000000000 */
[----:B------:R-:W-:Y:S02]  /*0bb0*/  CS2R R20, SRZ ;  /* 0x0000000000147805 */ /* 0x000fe4000001ff00 */
[----:B------:R-:W-:Y:S01]  /*0bc0*/  @!P3 SEL R42, R42, R15, !P4 ;  /* 0x0000000f2a2ab207 */ /* 0x000fe20006000000 */
[----:B------:R-:W-:-:S05]  /*0bd0*/  IMAD.WIDE R14, R14, 0x4, R68 ;  /* 0x000000040e0e7825 */ /* 0x000fca00078e0244 */
[----:B------:R-:W2:Y:S01]  /*0be0*/  @P5 LDG.E.128 R20, desc[UR6][R14.64] ;  /* 0x000000060e145981 */ /* 0x000ea2000c1e1d00 */
        /* <DEDUP_REMOVED lines=12> */
[----:B------:R-:W-:Y:S02]  /*0cb0*/  P2R R53, PR, RZ, 0x10 ;  /* 0x00000010ff357803 */ /* 0x000fe40000000000 */
[----:B--2---:R-:W-:Y:S02]  /*0cc0*/  SEL R24, R20, 0xff800000, P5 ;  /* 0xff80000014187807 */ /* 0x004fe40002800000 */
[----:B------:R-:W-:Y:S02]  /*0cd0*/  SEL R26, R21, 0xff800000, P5 ;  /* 0xff800000151a7807 */ /* 0x000fe40002800000 */
[----:B------:R-:W-:Y:S01]  /*0ce0*/  FSETP.NAN.AND P3, PT, R24, R24, PT ;  /* 0x000000181800720b */ /* 0x000fe20003f68000 */
[----:B------:R-:W-:Y:S01]  /*0cf0*/  IMAD.MOV.U32 R20, RZ, RZ, RZ ;  /* 0x000000ffff147224 */ /* 0x000fe200078e00ff */
[----:B------:R-:W-:-:S02]  /*0d00*/  LOP3.LUT R21, R31, 0x4, R16, 0xfe, !PT ;  /* 0x000000041f157812 */ /* 0x000fc400078efe10 */
[----:B------:R-:W-:-:S03]  /*0d10*/  FSETP.GEU.AND P4, PT, R17, R24, PT ;  /* 0x000000181100720b */ /* 0x000fc60003f8e000 */
[----:B------:R-:W-:Y:S01]  /*0d20*/  IMAD.HI R16, R21, -0x77777777, R20 ;  /* 0x8888888915107827 */ /* 0x000fe200078e0214 */
[----:B------:R-:W-:-:S04]  /*0d30*/  SEL R15, R23, 0xff800000, P5 ;  /* 0xff800000170f7807 */ /* 0x000fc80002800000 */
[----:B------:R-:W-:Y:S02]  /*0d40*/  SHF.R.U32.HI R23, RZ, 0x1f, R16 ;  /* 0x0000001fff177819 */ /* 0x000fe40000011610 */
[----:B------:R-:W-:Y:S02]  /*0d50*/  @!P3 SEL R24, R24, R17, !P4 ;  /* 0x000000111818b207 */ /* 0x000fe40006000000 */
[-C--:B------:R-:W-:Y:S02]  /*0d60*/  FSETP.NAN.AND P3, PT, R26, R26.reuse, PT ;  /* 0x0000001a1a00720b */ /* 0x080fe40003f68000 */
[----:B------:R-:W-:Y:S02]  /*0d70*/  LEA.HI.SX32 R23, R16, R23, 0x18 ;  /* 0x0000001710177211 */ /* 0x000fe400078fc2ff */
[----:B------:R-:W-:Y:S02]  /*0d80*/  P2R R7, PR, RZ, 0x10 ;  /* 0x00000010ff077803 */ /* 0x000fe40000000000 */
[----:B------:R-:W-:Y:S01]  /*0d90*/  FSETP.GEU.AND P4, PT, R25, R26, PT ;  /* 0x0000001a1900720b */ /* 0x000fe20003f8e000 */
[----:B------:R-:W-:-:S04]  /*0da0*/  IMAD R16, R23, -0x1e0, R21 ;  /* 0xfffffe2017107824 */ /* 0x000fc800078e0215 */
[----:B------:R-:W-:Y:S02]  /*0db0*/  IMAD.IADD R30, R16, 0x1, R30 ;  /* 0x00000001101e7824 */ /* 0x000fe400078e021e */
[----:B------:R-:W-:Y:S01]  /*0dc0*/  @!P3 SEL R26, R26, R25, !P4 ;  /* 0x000000191a1ab207 */ /* 0x000fe20006000000 */
[----:B------:R-:W-:Y:S01]  /*0dd0*/  IMAD.MOV.U32 R21, RZ, RZ, RZ ;  /* 0x000000ffff157224 */ /* 0x000fe200078e00ff */
[----:B------:R-:W-:Y:S02]  /*0de0*/  SEL R25, R22, 0xff800000, P5 ;  /* 0xff80000016197807 */ /* 0x000fe40002800000 */
[----:B------:R-:W-:Y:S01]  /*0df0*/  CS2R R22, SRZ ;  /* 0x0000000000167805 */ /* 0x000fe2000001ff00 */
[----:B------:R-:W-:-:S05]  /*0e00*/  IMAD.WIDE R30, R30, 0x4, R68 ;  /* 0x000000041e1e7825 */ /* 0x000fca00078e0244 */
[----:B------:R1:W2:Y:S01]  /*0e10*/  @P2 LDG.E.128 R20, desc[UR6][R30.64] ;  /* 0x000000061e142981 */ /* 0x0002a2000c1e1d00 */
[-C--:B------:R-:W-:Y:S02]  /*0e20*/  FSETP.NAN.AND P3, PT, R25, R25.reuse, PT ;  /* 0x000000191900720b */ /* 0x080fe40003f68000 */
[----:B------:R-:W-:Y:S02]  /*0e30*/  P2R R14, PR, RZ, 0x10 ;  /* 0x00000010ff0e7803 */ /* 0x000fe40000000000 */
[----:B------:R-:W-:Y:S01]  /*0e40*/  FSETP.GEU.AND P4, PT, R40, R25, PT ;  /* 0x000000192800720b */ /* 0x000fe20003f8e000 */
[----:B------:R-:W-:-:S04]  /*0e50*/  IMAD.IADD R32, R16, 0x1, R32 ;  /* 0x0000000110207824 */ /* 0x000fc800078e0220 */
[----:B-1----:R-:W-:-:S04]  /*0e60*/  IMAD.WIDE R30, R32, 0x4, R68 ;  /* 0x00000004201e7825 */ /* 0x002fc800078e0244 */
[----:B------:R-:W-:Y:S02]  /*0e70*/  @!P3 SEL R25, R25, R40, !P4 ;  /* 0x000000281919b207 */ /* 0x000fe40006000000 */
[----:B--2---:R-:W-:Y:S02]  /*0e80*/  SEL R36, R20, 0xff800000, P2 ;  /* 0xff80000014247807 */ /* 0x004fe40001000000 */
[----:B------:R-:W-:Y:S02]  /*0e90*/  SEL R40, R21, 0xff800000, P2 ;  /* 0xff80000015287807 */ /* 0x000fe40001000000 */
[----:B------:R-:W-:Y:S02]  /*0ea0*/  CS2R R20, SRZ ;  /* 0x0000000000147805 */ /* 0x000fe4000001ff00 */
[----:B------:R-:W-:Y:S02]  /*0eb0*/  SEL R33, R22, 0xff800000, P2 ;  /* 0xff80000016217807 */ /* 0x000fe40001000000 */
[----:B------:R-:W-:-:S02]  /*0ec0*/  SEL R44, R23, 0xff800000, P2 ;  /* 0xff800000172c7807 */ /* 0x000fc40001000000 */
[----:B------:R-:W-:-:S06]  /*0ed0*/  CS2R R22, SRZ ;  /* 0x0000000000167805 */ /* 0x000fcc000001ff00 */
[----:B------:R-:W2:Y:S01]  /*0ee0*/  @P1 LDG.E.128 R20, desc[UR6][R30.64] ;  /* 0x000000061e141981 */ /* 0x000ea2000c1e1d00 */
[-C--:B------:R-:W-:Y:S02]  /*0ef0*/  FSETP.NAN.AND P3, PT, R15, R15.reuse, PT ;  /* 0x0000000f0f00720b */ /* 0x080fe40003f68000 */
[----:B------:R-:W-:Y:S02]  /*0f00*/  P2R R17, PR, RZ, 0x10 ;  /* 0x00000010ff117803 */ /* 0x000fe40000000000 */
[----:B------:R-:W-:Y:S01]  /*0f10*/  FSETP.GEU.AND P4, PT, R42, R15, PT ;  /* 0x0000000f2a00720b */ /* 0x000fe20003f8e000 */
[----:B------:R-:W-:-:S04]  /*0f20*/  IMAD.IADD R34, R16, 0x1, R34 ;  /* 0x0000000110227824 */ /* 0x000fc800078e0222 */
[----:B------:R-:W-:-:S04]  /*0f30*/  IMAD.WIDE R34, R34, 0x4, R68 ;  /* 0x0000000422227825 */ /* 0x000fc800078e0244 */
[----:B------:R-:W-:Y:S02]  /*0f40*/  @!P3 SEL R15, R15, R42, !P4 ;  /* 0x0000002a0f0fb207 */ /* 0x000fe40006000000 */
[----:B------:R-:W-:Y:S02]  /*0f50*/  P2R R27, PR, RZ, 0x10 ;  /* 0x00000010ff1b7803 */ /* 0x000fe40000000000 */
[----:B--2---:R-:W-:Y:S02]  /*0f60*/  SEL R41, R21, 0xff800000, P1 ;  /* 0xff80000015297807 */ /* 0x004fe40000800000 */
[----:B------:R-:W-:Y:S02]  /*0f70*/  SEL R42, R22, 0xff800000, P1 ;  /* 0xff800000162a7807 */ /* 0x000fe40000800000 */
[----:B------:R-:W-:Y:S02]  /*0f80*/  SEL R37, R23, 0xff800000, P1 ;  /* 0xff80000017257807 */ /* 0x000fe40000800000 */
[----:B------:R-:W-:-:S02]  /*0f90*/  CS2R R22, SRZ ;  /* 0x0000000000167805 */ /* 0x000fc4000001ff00 */
[----:B------:R-:W-:Y:S02]  /*0fa0*/  SEL R39, R20, 0xff800000, P1 ;  /* 0xff80000014277807 */ /* 0x000fe40000800000 */
[----:B------:R-:W-:-:S06]  /*0fb0*/  CS2R R20, SRZ ;  /* 0x0000000000147805 */ /* 0x000fcc000001ff00 */
[----:B------:R-:W2:Y:S01]  /*0fc0*/  @P1 LDG.E.128 R20, desc[UR6][R34.64] ;  /* 0x0000000622141981 */ /* 0x000ea2000c1e1d00 */
[C---:B------:R-:W-:Y:S02]  /*0fd0*/  FSETP.GT.AND P4, PT, R41.reuse, R40, PT ;  /* 0x000000282900720b */ /* 0x040fe40003f84000 */
[----:B------:R-:W-:Y:S02]  /*0fe0*/  FSETP.GT.AND P3, PT, R42, R33, PT ;  /* 0x000000212a00720b */ /* 0x000fe40003f64000 */
[----:B------:R-:W-:Y:S02]  /*0ff0*/  FSETP.NAN.AND P2, PT, R41, R41, PT ;  /* 0x000000292900720b */ /* 0x000fe40003f48000 */
[----:B------:R-:W-:-:S07]  /*1000*/  P2R R31, PR, RZ, 0x8 ;  /* 0x00000008ff1f7803 */ /* 0x000fce0000000000 */
[----:B------:R-:W-:Y:S02]  /*1010*/  @!P4 SEL R41, R41, R40, P2 ;  /* 0x000000282929c207 */ /* 0x000fe40001000000 */
[----:B------:R-:W-:-:S04]  /*1020*/  FSETP.NAN.AND P2, PT, R42, R42, PT ;  /* 0x0000002a2a00720b */ /* 0x000fc80003f48000 */
[----:B------:R-:W-:Y:S02]  /*1030*/  @!P3 SEL R42, R42, R33, P2 ;  /* 0x000000212a2ab207 */ /* 0x000fe40001000000 */
[C---:B------:R-:W-:Y:S02]  /*1040*/  FSETP.GT.AND P3, PT, R37.reuse, R44, PT ;  /* 0x0000002c2500720b */ /* 0x040fe40003f64000 */
[----:B------:R-:W-:Y:S02]  /*1050*/  FSETP.NAN.AND P2, PT, R37, R37, PT ;  /* 0x000000252500720b */ /* 0x000fe40003f48000 */
[----:B------:R-:W-:-:S09]  /*1060*/  P2R R32, PR, RZ, 0x8 ;  /* 0x00000008ff207803 */ /* 0x000fd20000000000 */
[----:B------:R-:W-:Y:S02]  /*1070*/  @!P3 SEL R37, R37, R44, P2 ;  /* 0x0000002c2525b207 */ /* 0x000fe40001000000 */
[C---:B------:R-:W-:Y:S02]  /*1080*/  FSETP.GT.AND P3, PT, R39.reuse, R36, PT ;  /* 0x000000242700720b */ /* 0x040fe40003f64000 */
[----:B------:R-:W-:Y:S02]  /*1090*/  FSETP.NAN.AND P2, PT, R39, R39, PT ;  /* 0x000000272700720b */ /* 0x000fe40003f48000 */
[----:B------:R-:W-:-:S09]  /*10a0*/  P2R R33, PR, RZ, 0x8 ;  /* 0x00000008ff217803 */ /* 0x000fd20000000000 */
[----:B------:R-:W-:Y:S01]  /*10b0*/  @!P3 SEL R39, R39, R36, P2 ;  /* 0x000000242727b207 */ /* 0x000fe20001000000 */
[----:B------:R-:W-:Y:S01]  /*10c0*/  IMAD.IADD R38, R16, 0x1, R38 ;  /* 0x0000000110267824 */ /* 0x000fe200078e0226 */
[----:B--2---:R-:W-:Y:S02]  /*10d0*/  SEL R40, R23, 0xff800000, P1 ;  /* 0xff80000017287807 */ /* 0x004fe40000800000 */
[----:B------:R-:W-:Y:S02]  /*10e0*/  SEL R43, R20, 0xff800000, P1 ;  /* 0xff800000142b7807 */ /* 0x000fe40000800000 */
[----:B------:R-:W-:Y:S02]  /*10f0*/  SEL R44, R21, 0xff800000, P1 ;  /* 0xff800000152c7807 */ /* 0x000fe40000800000 */
[----:B------:R-:W-:Y:S02]  /*1100*/  SEL R45, R22, 0xff800000, P1 ;  /* 0xff800000162d7807 */ /* 0x000fe40000800000 */
[----:B------:R-:W-:-:S02]  /*1110*/  FSETP.NAN.AND P1, PT, R40, R40, PT ;  /* 0x000000282800720b */ /* 0x000fc40003f28000 */
[----:B------:R-:W-:-:S11]  /*1120*/  FSETP.GEU.AND P3, PT, R37, R40, PT ;  /* 0x000000282500720b */ /* 0x000fd60003f6e000 */
[----:B------:R-:W-:Y:S02]  /*1130*/  @!P1 SEL R40, R40, R37, !P3 ;  /* 0x0000002528289207 */ /* 0x000fe40005800000 */
[-C--:B------:R-:W-:Y:S02]  /*1140*/  FSETP.NAN.AND P1, PT, R45, R45.reuse, PT ;  /* 0x0000002d2d00720b */ /* 0x080fe40003f28000 */
[----:B------:R-:W-:-:S11]  /*1150*/  FSETP.GEU.AND P2, PT, R42, R45, PT ;  /* 0x0000002d2a00720b */ /* 0x000fd60003f4e000 */
[----:B------:R-:W-:Y:S02]  /*1160*/  @!P1 SEL R45, R45, R42, !P2 ;  /* 0x0000002a2d2d9207 */ /* 0x000fe40005000000 */
[-C--:B------:R-:W-:Y:S02]  /*1170*/  FSETP.NAN.AND P1, PT, R43, R43.reuse, PT ;  /* 0x0000002b2b00720b */ /* 0x080fe40003f28000 */
[----:B------:R-:W-:Y:S02]  /*1180*/  P2R R37, PR, RZ, 0x4 ;  /* 0x00000004ff257803 */ /* 0x000fe40000000000 */
[----:B------:R-:W-:Y:S02]  /*1190*/  FSETP.GEU.AND P2, PT, R39, R43, PT ;  /* 0x0000002b2700720b */ /* 0x000fe40003f4e000 */
[----:B------:R-:W-:Y:S02]  /*11a0*/  CS2R R20, SRZ ;  /* 0x0000000000147805 */ /* 0x000fe4000001ff00 */
[----:B------:R-:W-:-:S05]  /*11b0*/  CS2R R22, SRZ ;  /* 0x0000000000167805 */ /* 0x000fca000001ff00 */
[----:B------:R-:W-:Y:S01]  /*11c0*/  @!P1 SEL R43, R43, R39, !P2 ;  /* 0x000000272b2b9207 */ /* 0x000fe20005000000 */
[----:B------:R-:W-:-:S05]  /*11d0*/  IMAD.WIDE R38, R38, 0x4, R68 ;  /* 0x0000000426267825 */ /* 0x000fca00078e0244 */
[----:B------:R-:W2:Y:S01]  /*11e0*/  @P0 LDG.E.128 R20, desc[UR6][R38.64] ;  /* 0x0000000626140981 */ /* 0x000ea2000c1e1d00 */
[-C--:B------:R-:W-:Y:S02]  /*11f0*/  FSETP.NAN.AND P1, PT, R44, R44.reuse, PT ;  /* 0x0000002c2c00720b */ /* 0x080fe40003f28000 */
[----:B------:R-:W-:Y:S02]  /*1200*/  P2R R34, PR, RZ, 0x4 ;  /* 0x00000004ff227803 */ /* 0x000fe40000000000 */
[----:B------:R-:W-:-:S09]  /*1210*/  FSETP.GEU.AND P2, PT, R41, R44, PT ;  /* 0x0000002c2900720b */ /* 0x000fd20003f4e000 */
[----:B------:R-:W-:Y:S02]  /*1220*/  @!P1 SEL R44, R44, R41, !P2 ;  /* 0x000000292c2c9207 */ /* 0x000fe40005000000 */
[----:B------:R-:W-:Y:S02]  /*1230*/  P2R R35, PR, RZ, 0x4 ;  /* 0x00000004ff237803 */ /* 0x000fe40000000000 */
        /* <DEDUP_REMOVED lines=8> */
[----:B------:R-:W-:-:S07]  /*12c0*/  SEL R46, R22, 0xff800000, P0 ;  /* 0xff800000162e7807 */ /* 0x000fce0000000000 */
[----:B------:R-:W-:Y:S02]  /*12d0*/  @!P1 SEL R47, R47, R44, !P2 ;  /* 0x0000002c2f2f9207 */ /* 0x000fe40005000000 */
[-C--:B------:R-:W-:Y:S02]  /*12e0*/  FSETP.NAN.AND P1, PT, R46, R46.reuse, PT ;  /* 0x0000002e2e00720b */ /* 0x080fe40003f28000 */
[----:B------:R-:W-:Y:S02]  /*12f0*/  P2R R42, PR, RZ, 0x4 ;  /* 0x00000004ff2a7803 */ /* 0x000fe40000000000 */
[----:B------:R-:W-:-:S09]  /*1300*/  FSETP.GEU.AND P2, PT, R45, R46, PT ;  /* 0x0000002e2d00720b */ /* 0x000fd20003f4e000 */
[----:B------:R-:W-:Y:S02]  /*1310*/  @!P1 SEL R46, R46, R45, !P2 ;  /* 0x0000002d2e2e9207 */ /* 0x000fe40005000000 */
[----:B------:R-:W-:-:S04]  /*1320*/  SEL R45, R23, 0xff800000, P0 ;  /* 0xff800000172d7807 */ /* 0x000fc80000000000 */
[-C--:B------:R-:W-:Y:S02]  /*1330*/  FSETP.NAN.AND P1, PT, R45, R45.reuse, PT ;  /* 0x0000002d2d00720b */ /* 0x080fe40003f28000 */
[----:B------:R-:W-:Y:S02]  /*1340*/  P2R R39, PR, RZ, 0x4 ;  /* 0x00000004ff277803 */ /* 0x000fe40000000000 */
[----:B------:R-:W-:Y:S02]  /*1350*/  FSETP.GEU.AND P2, PT, R40, R45, PT ;  /* 0x0000002d2800720b */ /* 0x000fe40003f4e000 */
[----:B------:R-:W-:Y:S02]  /*1360*/  CS2R R20, SRZ ;  /* 0x0000000000147805 */ /* 0x000fe4000001ff00 */
[----:B------:R-:W-:-:S05]  /*1370*/  CS2R R22, SRZ ;  /* 0x0000000000167805 */ /* 0x000fca000001ff00 */
[----:B------:R-:W-:Y:S01]  /*1380*/  @!P1 SEL R45, R45, R40, !P2 ;  /* 0x000000282d2d9207 */ /* 0x000fe20005000000 */
[----:B------:R-:W-:-:S04]  /*1390*/  IMAD.IADD R40, R16, 0x1, R28 ;  /* 0x0000000110287824 */ /* 0x000fc800078e021c */
[----:B------:R-:W-:-:S05]  /*13a0*/  IMAD.WIDE R40, R40, 0x4, R68 ;  /* 0x0000000428287825 */ /* 0x000fca00078e0244 */
[----:B------:R1:W2:Y:S02]  /*13b0*/  @P5 LDG.E.128 R20, desc[UR6][R40.64] ;  /* 0x0000000628145981 */ /* 0x0002a4000c1e1d00 */
[----:B-1----:R-:W-:-:S04]  /*13c0*/  IMAD.IADD R40, R16, 0x1, R48 ;  /* 0x0000000110287824 */ /* 0x002fc800078e0230 */
[----:B------:R-:W-:Y:S01]  /*13d0*/  IMAD.WIDE R40, R40, 0x4, R68 ;  /* 0x0000000428287825 */ /* 0x000fe200078e0244 */
[----:B--2---:R-:W-:Y:S02]  /*13e0*/  SEL R57, R23, 0xff800000, P5 ;  /* 0xff80000017397807 */ /* 0x004fe40002800000 */
[----:B------:R-:W-:Y:S02]  /*13f0*/  SEL R52, R22, 0xff800000, P5 ;  /* 0xff80000016347807 */ /* 0x000fe40002800000 */
[----:B------:R-:W-:Y:S02]  /*1400*/  CS2R R22, SRZ ;  /* 0x0000000000167805 */ /* 0x000fe4000001ff00 */
[----:B------:R-:W-:Y:S02]  /*1410*/  SEL R54, R21, 0xff800000, P5 ;  /* 0xff80000015367807 */ /* 0x000fe40002800000 */
[----:B------:R-:W-:Y:S02]  /*1420*/  SEL R51, R20, 0xff800000, P5 ;  /* 0xff80000014337807 */ /* 0x000fe40002800000 */
[----:B------:R-:W-:-:S06]  /*1430*/  CS2R R20, SRZ ;  /* 0x0000000000147805 */ /* 0x000fcc000001ff00 */
[----:B------:R1:W2:Y:S02]  /*1440*/  @P5 LDG.E.128 R20, desc[UR6][R40.64] ;  /* 0x0000000628145981 */ /* 0x0002a4000c1e1d00 */
[----:B-1----:R-:W-:-:S04]  /*1450*/  IMAD.IADD R40, R16, 0x1, R49 ;  /* 0x0000000110287824 */ /* 0x002fc800078e0231 */
[----:B------:R-:W-:Y:S01]  /*1460*/  IMAD.WIDE R40, R40, 0x4, R68 ;  /* 0x0000000428287825 */ /* 0x000fe200078e0244 */
        /* <DEDUP_REMOVED lines=10> */
[----:B------:R-:W-:Y:S02]  /*1510*/  FSETP.GEU.AND P2, PT, R47, R54, PT ;  /* 0x000000362f00720b */ /* 0x000fe40003f4e000 */
[----:B--2---:R-:W-:Y:S02]  /*1520*/  SEL R58, R20, 0xff800000, P5 ;  /* 0xff800000143a7807 */ /* 0x004fe40002800000 */
[----:B------:R-:W-:-:S02]  /*1530*/  SEL R56, R21, 0xff800000, P5 ;  /* 0xff80000015387807 */ /* 0x000fc40002800000 */
[----:B------:R-:W-:Y:S02]  /*1540*/  CS2R R20, SRZ ;  /* 0x0000000000147805 */ /* 0x000fe4000001ff00 */
[----:B------:R-:W-:Y:S02]  /*1550*/  SEL R55, R22, 0xff800000, P5 ;  /* 0xff80000016377807 */ /* 0x000fe40002800000 */
[----:B------:R-:W-:Y:S02]  /*1560*/  SEL R62, R23, 0xff800000, P5 ;  /* 0xff800000173e7807 */ /* 0x000fe40002800000 */
[----:B------:R-:W-:-:S06]  /*1570*/  CS2R R22, SRZ ;  /* 0x0000000000167805 */ /* 0x000fcc000001ff00 */
[----:B------:R-:W2:Y:S01]  /*1580*/  @P0 LDG.E.128 R20, desc[UR6][R40.64] ;  /* 0x0000000628140981 */ /* 0x000ea2000c1e1d00 */
        /* <DEDUP_REMOVED lines=21> */
[----:B--2---:R-:W-:Y:S01]  /*16e0*/  SEL R61, R21, 0xff800000, P0 ;  /* 0xff800000153d7807 */ /* 0x004fe20000000000 */
[----:B------:R-:W-:Y:S01]  /*16f0*/  VIADD R21, R28, 0x3c00 ;  /* 0x00003c001c157836 */ /* 0x000fe20000000000 */
[----:B------:R-:W-:-:S03]  /*1700*/  SEL R67, R23, 0xff800000, P0 ;  /* 0xff80000017437807 */ /* 0x000fc60000000000 */
[----:B------:R-:W-:Y:S01]  /*1710*/  IMAD.IADD R40, R16, 0x1, R21 ;  /* 0x0000000110287824 */ /* 0x000fe200078e0215 */
[----:B------:R-:W-:Y:S02]  /*1720*/  SEL R60, R20, 0xff800000, P0 ;  /* 0xff800000143c7807 */ /* 0x000fe40000000000 */
[----:B------:R-:W-:Y:S02]  /*1730*/  CS2R R20, SRZ ;  /* 0x0000000000147805 */ /* 0x000fe4000001ff00 */
[----:B------:R-:W-:Y:S02]  /*1740*/  SEL R57, R22, 0xff800000, P0 ;  /* 0xff80000016397807 */ /* 0x000fe40000000000 */
[----:B------:R-:W-:Y:S01]  /*1750*/  CS2R R22, SRZ ;  /* 0x0000000000167805 */ /* 0x000fe2000001ff00 */
[----:B------:R-:W-:-:S05]  /*1760*/  IMAD.WIDE R40, R40, 0x4, R68 ;  /* 0x0000000428287825 */ /* 0x000fca00078e0244 */
[----:B------:R-:W2:Y:S01]  /*1770*/  @P5 LDG.E.128 R20, desc[UR6][R40.64] ;  /* 0x0000000628145981 */ /* 0x000ea2000c1e1d00 */
[-C--:B------:R-:W-:Y:S02]  /*1780*/  FSETP.NAN.AND P0, PT, R67, R67.reuse, PT ;  /* 0x000000434300720b */ /* 0x080fe40003f08000 */
[----:B------:R-:W-:Y:S02]  /*1790*/  P2R R52, PR, RZ, 0x4 ;  /* 0x00000004ff347803 */ /* 0x000fe40000000000 */
[----:B------:R-:W-:-:S09]  /*17a0*/  FSETP.GEU.AND P2, PT, R62, R67, PT ;  /* 0x000000433e00720b */ /* 0x000fd20003f4e000 */
[----:B------:R-:W-:Y:S02]  /*17b0*/  @!P0 SEL R67, R67, R62, !P2 ;  /* 0x0000003e43438207 */ /* 0x000fe40005000000 */
[-C--:B------:R-:W-:Y:S02]  /*17c0*/  FSETP.NAN.AND P0, PT, R57, R57.reuse, PT ;  /* 0x000000393900720b */ /* 0x080fe40003f08000 */
[----:B------:R-:W-:-:S11]  /*17d0*/  FSETP.GEU.AND P1, PT, R55, R57, PT ;  /* 0x000000393700720b */ /* 0x000fd60003f2e000 */
        /* <DEDUP_REMOVED lines=10> */
[----:B------:R-:W-:Y:S02]  /*1880*/  P2R R36, PR, RZ, 0x8 ;  /* 0x00000008ff247803 */ /* 0x000fe40000000000 */
[----:B------:R-:W-:Y:S02]  /*1890*/  P2R R56, PR, RZ, 0x2 ;  /* 0x00000002ff387803 */ /* 0x000fe40000000000 */
[----:B------:R-:W-:Y:S02]  /*18a0*/  P2R R30, PR, RZ, 0x10 ;  /* 0x00000010ff1e7803 */ /* 0x000fe40000000000 */
[----:B--2---:R-:W-:-:S04]  /*18b0*/  SEL R59, R20, 0xff800000, P5 ;  /* 0xff800000143b7807 */ /* 0x004fc80002800000 */
[-C--:B------:R-:W-:Y:S02]  /*18c0*/  FSETP.NAN.AND P0, PT, R59, R59.reuse, PT ;  /* 0x0000003b3b00720b */ /* 0x080fe40003f08000 */
[----:B------:R-:W-:Y:S02]  /*18d0*/  FSETP.GEU.AND P2, PT, R60, R59, PT ;  /* 0x0000003b3c00720b */ /* 0x000fe40003f4e000 */
[----:B------:R-:W-:-:S09]  /*18e0*/  SEL R58, R22, 0xff800000, P5 ;  /* 0xff800000163a7807 */ /* 0x000fd20002800000 */
[----:B------:R-:W-:Y:S02]  /*18f0*/  @!P0 SEL R59, R59, R60, !P2 ;  /* 0x0000003c3b3b8207 */ /* 0x000fe40005000000 */
[----:B------:R-:W-:-:S04]  /*1900*/  SEL R60, R21, 0xff800000, P5 ;  /* 0xff800000153c7807 */ /* 0x000fc80002800000 */
[----:B------:R-:W-:Y:S02]  /*1910*/  FSETP.NAN.AND P0, PT, R60, R60, PT ;  /* 0x0000003c3c00720b */ /* 0x000fe40003f08000 */
[----:B------:R-:W-:Y:S02]  /*1920*/  FSETP.NAN.AND P3, PT, R58, R58, PT ;  /* 0x0000003a3a00720b */ /* 0x000fe40003f68000 */
[----:B------:R-:W-:Y:S02]  /*1930*/  FSETP.GEU.AND P1, PT, R61, R60, PT ;  /* 0x0000003c3d00720b */ /* 0x000fe40003f2e000 */
[----:B------:R-:W-:-:S07]  /*1940*/  SEL R62, R23, 0xff800000, P5 ;  /* 0xff800000173e7807 */ /* 0x000fce0002800000 */
[----:B------:R-:W-:Y:S02]  /*1950*/  @!P0 SEL R60, R60, R61, !P1 ;  /* 0x0000003d3c3c8207 */ /* 0x000fe40004800000 */
[----:B------:R-:W-:-:S04]  /*1960*/  FSETP.GEU.AND P0, PT, R57, R58, PT ;  /* 0x0000003a3900720b */ /* 0x000fc80003f0e000 */
[----:B------:R-:W-:Y:S02]  /*1970*/  @!P3 SEL R58, R58, R57, !P0 ;  /* 0x000000393a3ab207 */ /* 0x000fe40004000000 */
[-C--:B------:R-:W-:Y:S02]  /*1980*/  FSETP.NAN.AND P3, PT, R62, R62.reuse, PT ;  /* 0x0000003e3e00720b */ /* 0x080fe40003f68000 */
[----:B------:R-:W-:Y:S02]  /*1990*/  FSETP.GEU.AND P4, PT, R67, R62, PT ;  /* 0x0000003e4300720b */ /* 0x000fe40003f8e000 */
[----:B------:R-:W-:Y:S02]  /*19a0*/  CS2R R20, SRZ ;  /* 0x0000000000147805 */ /* 0x000fe4000001ff00 */
[----:B------:R-:W-:-:S07]  /*19b0*/  CS2R R22, SRZ ;  /* 0x0000000000167805 */ /* 0x000fce000001ff00 */
[----:B------:R-:W-:Y:S01]  /*19c0*/  @!P3 SEL R62, R62, R67, !P4 ;  /* 0x000000433e3eb207 */ /* 0x000fe20006000000 */
[----:B------:R-:W-:-:S04]  /*19d0*/  VIADD R67, R28, 0x3de0 ;  /* 0x00003de01c437836 */ /* 0x000fc80000000000 */
[----:B------:R-:W-:-:S04]  /*19e0*/  IMAD.IADD R29, R29, 0x1, R67 ;  /* 0x000000011d1d7824 */ /* 0x000fc800078e0243 */
[----:B------:R-:W-:-:S05]  /*19f0*/  IMAD.WIDE R28, R29, 0x4, R68 ;  /* 0x000000041d1c7825 */ /* 0x000fca00078e0244 */
[----:B------:R-:W2:Y:S01]  /*1a00*/  @P5 LDG.E.128 R20, desc[UR6][R28.64] ;  /* 0x000000061c145981 */ /* 0x000ea2000c1e1d00 */
[----:B------:R-:W-:Y:S02]  /*1a10*/  P2R R57, PR, RZ, 0x1 ;  /* 0x00000001ff397803 */ /* 0x000fe40000000000 */
[----:B------:R-:W-:Y:S02]  /*1a20*/  P2R R41, PR, RZ, 0x2 ;  /* 0x00000002ff297803 */ /* 0x000fe40000000000 */
[----:B------:R-:W-:Y:S02]  /*1a30*/  ISETP.NE.AND P1, PT, R38, RZ, PT ;  /* 0x000000ff2600720c */ /* 0x000fe40003f25270 */
        /* <DEDUP_REMOVED lines=14> */
[----:B------:R-:W-:Y:S02]  /*1b20*/  P2R R25, PR, RZ, 0x2 ;  /* 0x00000002ff197803 */ /* 0x000fe40000000000 */
[----:B------:R-:W-:-:S04]  /*1b30*/  ISETP.NE.AND P1, PT, R35, RZ, PT ;  /* 0x000000ff2300720c */ /* 0x000fc80003f25270 */
        /* <DEDUP_REMOVED lines=21> */
[----:B------:R-:W-:Y:S02]  /*1c90*/  ISETP.NE.AND P1, PT, R10, RZ, PT ;  /* 0x000000ff0a00720c */ /* 0x000fe40003f25270 */
[----:B------:R-:W1:Y:S02]  /*1ca0*/  LDC.64 R10, c[0x0][0x210] ;  /* 0x00008400ff0a7b82 */ /* 0x000e640000000a00 */
[----:B------:R-:W-:Y:S01]  /*1cb0*/  P2R R69, PR, RZ, 0x2 ;  /* 0x00000002ff457803 */ /* 0x000fe20000000000 */
[----:B------:R-:W-:Y:S01]  /*1cc0*/  IMAD.IADD R12, R16, 0x1, R67 ;  /* 0x00000001100c7824 */ /* 0x000fe200078e0243 */
[----:B------:R-:W-:-:S04]  /*1cd0*/  ISETP.NE.AND P1, PT, R8, RZ, PT ;  /* 0x000000ff0800720c */ /* 0x000fc80003f25270 */
[----:B------:R-:W-:Y:S02]  /*1ce0*/  P2R R70, PR, RZ, 0x2 ;  /* 0x00000002ff467803 */ /* 0x000fe40000000000 */
[----:B------:R-:W-:Y:S02]  /*1cf0*/  ISETP.NE.AND P1, PT, R9, RZ, PT ;  /* 0x000000ff0900720c */ /* 0x000fe40003f25270 */
[----:B------:R-:W-:Y:S01]  /*1d00*/  CS2R R8, SRZ ;  /* 0x0000000000087805 */ /* 0x000fe2000001ff00 */
[----:B-1----:R-:W-:Y:S01]  /*1d10*/  IMAD.WIDE R12, R12, 0x4, R10 ;  /* 0x000000040c0c7825 */ /* 0x002fe200078e020a */
[----:B------:R-:W-:-:S06]  /*1d20*/  CS2R R10, SRZ ;  /* 0x00000000000a7805 */ /* 0x000fcc000001ff00 */
[----:B------:R-:W2:Y:S01]  /*1d30*/  @P5 LDG.E.128 R8, desc[UR6][R12.64] ;  /* 0x000000060c085981 */ /* 0x000ea2000c1e1d00 */
[----:B------:R-:W-:-:S04]  /*1d40*/  SEL R23, R23, 0xff800000, P5 ;  /* 0xff80000017177807 */ /* 0x000fc80002800000 */
[-C--:B------:R-:W-:Y:S02]  /*1d50*/  FSETP.NAN.AND P3, PT, R23, R23.reuse, PT ;  /* 0x000000171700720b */ /* 0x080fe40003f68000 */
[----:B------:R-:W-:Y:S02]  /*1d60*/  P2R R61, PR, RZ, 0x10 ;  /* 0x00000010ff3d7803 */ /* 0x000fe40000000000 */
[----:B------:R-:W-:Y:S02]  /*1d70*/  P2R R26, PR, RZ, 0x1 ;  /* 0x00000001ff1a7803 */ /* 0x000fe40000000000 */
[----:B------:R-:W-:-:S07]  /*1d80*/  FSETP.GEU.AND P0, PT, R15, R23, PT ;  /* 0x000000170f00720b */ /* 0x000fce0003f0e000 */
[----:B------:R-:W-:Y:S02]  /*1d90*/  @!P3 SEL R23, R23, R15, !P0 ;  /* 0x0000000f1717b207 */ /* 0x000fe40004000000 */
[----:B------:R-:W-:Y:S02]  /*1da0*/  P2R R71, PR, RZ, 0x2 ;  /* 0x00000002ff477803 */ /* 0x000fe40000000000 */
[----:B------:R-:W-:-:S04]  /*1db0*/  ISETP.NE.AND P1, PT, R6, RZ, PT ;  /* 0x000000ff0600720c */ /* 0x000fc80003f25270 */
[----:B------:R-:W-:Y:S02]  /*1dc0*/  P2R R6, PR, RZ, 0x2 ;  /* 0x00000002ff067803 */ /* 0x000fe40000000000 */
[----:B------:R-:W-:Y:S02]  /*1dd0*/  P2R R15, PR, RZ, 0x1 ;  /* 0x00000001ff0f7803 */ /* 0x000fe40000000000 */
[----:B------:R-:W-:Y:S02]  /*1de0*/  ISETP.NE.AND P0, PT, R3, RZ, PT ;  /* 0x000000ff0300720c */ /* 0x000fe40003f05270 */
[----:B------:R-:W-:Y:S02]  /*1df0*/  P2R R40, PR, RZ, 0x4 ;  /* 0x00000004ff287803 */ /* 0x000fe40000000000 */
[----:B------:R-:W-:Y:S02]  /*1e00*/  ISETP.NE.AND P2, PT, R42, RZ, PT ;  /* 0x000000ff2a00720c */ /* 0x000fe40003f45270 */
[----:B--2---:R-:W-:-:S02]  /*1e10*/  SEL R8, R8, 0xff800000, P5 ;  /* 0xff80000008087807 */ /* 0x004fc40002800000 */
[----:B------:R-:W-:Y:S02]  /*1e20*/  SEL R9, R9, 0xff800000, P5 ;  /* 0xff80000009097807 */ /* 0x000fe40002800000 */
[-C--:B------:R-:W-:Y:S02]  /*1e30*/  FSETP.NAN.AND P4, PT, R8, R8.reuse, PT ;  /* 0x000000080800720b */ /* 0x080fe40003f88000 */
[----:B------:R-:W-:Y:S02]  /*1e40*/  FSETP.NAN.AND P6, PT, R9, R9, PT ;  /* 0x000000090900720b */ /* 0x000fe40003fc8000 */
[----:B------:R-:W-:Y:S02]  /*1e50*/  FSETP.GEU.AND P3, PT, R59, R8, PT ;  /* 0x000000083b00720b */ /* 0x000fe40003f6e000 */
[----:B------:R-:W-:-:S07]  /*1e60*/  SEL R10, R10, 0xff800000, P5 ;  /* 0xff8000000a0a7807 */ /* 0x000fce0002800000 */
[----:B------:R-:W-:Y:S02]  /*1e70*/  @!P4 SEL R8, R8, R59, !P3 ;  /* 0x0000003b0808c207 */ /* 0x000fe40005800000 */
[----:B------:R-:W-:Y:S02]  /*1e80*/  FSETP.GEU.AND P4, PT, R60, R9, PT ;  /* 0x000000093c00720b */ /* 0x000fe40003f8e000 */
[----:B------:R-:W-:Y:S02]  /*1e90*/  SEL R11, R11, 0xff800000, P5 ;  /* 0xff8000000b0b7807 */ /* 0x000fe40002800000 */
[----:B------:R-:W-:Y:S02]  /*1ea0*/  @!P6 SEL R9, R9, R60, !P4 ;  /* 0x0000003c0909e207 */ /* 0x000fe40006000000 */
[----:B------:R-:W-:Y:S02]  /*1eb0*/  FSETP.NAN.AND P6, PT, R10, R10, PT ;  /* 0x0000000a0a00720b */ /* 0x000fe40003fc8000 */
[----:B------:R-:W-:-:S02]  /*1ec0*/  FSETP.NAN.AND P1, PT, R11, R11, PT ;  /* 0x0000000b0b00720b */ /* 0x000fc40003f28000 */
[----:B------:R-:W-:-:S09]  /*1ed0*/  FSETP.GEU.AND P5, PT, R58, R10, PT ;  /* 0x0000000a3a00720b */ /* 0x000fd20003fae000 */
[----:B------:R-:W-:Y:S02]  /*1ee0*/  @!P6 SEL R10, R10, R58, !P5 ;  /* 0x0000003a0a0ae207 */ /* 0x000fe40006800000 */
[----:B------:R-:W-:-:S04]  /*1ef0*/  FSETP.GEU.AND P6, PT, R62, R11, PT ;  /* 0x0000000b3e00720b */ /* 0x000fc80003fce000 */
[----:B------:R-:W-:Y:S02]  /*1f00*/  @!P1 SEL R11, R11, R62, !P6 ;  /* 0x0000003e0b0b9207 */ /* 0x000fe40007000000 */
[----:B------:R-:W-:Y:S02]  /*1f10*/  ISETP.NE.AND P1, PT, R6, RZ, PT ;  /* 0x000000ff0600720c */ /* 0x000fe40003f25270 */
[----:B------:R-:W-:Y:S02]  /*1f20*/  P2R R3, PR, RZ, 0x8 ;  /* 0x00000008ff037803 */ /* 0x000fe40000000000 */
[----:B------:R-:W-:Y:S02]  /*1f30*/  ISETP.NE.AND P3, PT, R0, RZ, PT ;  /* 0x000000ff0000720c */ /* 0x000fe40003f65270 */
[----:B------:R-:W-:Y:S02]  /*1f40*/  SEL R0, RZ, 0x1, !P1 ;  /* 0x00000001ff007807 */ /* 0x000fe40004800000 */
[----:B------:R-:W-:-:S02]  /*1f50*/  ISETP.NE.AND P1, PT, R71, RZ, PT ;  /* 0x000000ff4700720c */ /* 0x000fc40003f25270 */
[----:B------:R-:W-:Y:S02]  /*1f60*/  P2R R12, PR, RZ, 0x10 ;  /* 0x00000010ff0c7803 */ /* 0x000fe40000000000 */
[----:B------:R-:W-:Y:S02]  /*1f70*/  ISETP.NE.AND P4, PT, R2, RZ, PT ;  /* 0x000000ff0200720c */ /* 0x000fe40003f85270 */
[----:B------:R-:W-:Y:S02]  /*1f80*/  SEL R2, RZ, 0x1, !P1 ;  /* 0x00000001ff027807 */ /* 0x000fe40004800000 */
[----:B------:R-:W-:-:S04]  /*1f90*/  ISETP.NE.AND P1, PT, R70, RZ, PT ;  /* 0x000000ff4600720c */ /* 0x000fc80003f25270 */
[----:B------:R-:W-:Y:S02]  /*1fa0*/  SEL R6, RZ, 0x1, !P1 ;  /* 0x00000001ff067807 */ /* 0x000fe40004800000 */
[----:B------:R-:W-:-:S04]  /*1fb0*/  ISETP.NE.AND P1, PT, R69, RZ, PT ;  /* 0x000000ff4500720c */ /* 0x000fc80003f25270 */
[----:B------:R-:W-:Y:S02]  /*1fc0*/  SEL R13, RZ, 0x1, !P1 ;  /* 0x00000001ff0d7807 */ /* 0x000fe40004800000 */
[----:B------:R-:W-:-:S04]  /*1fd0*/  ISETP.NE.AND P1, PT, R32, RZ, PT ;  /* 0x000000ff2000720c */ /* 0x000fc80003f25270 */
[----:B------:R-:W-:Y:S02]  /*1fe0*/  SEL R32, RZ, 0x1, !P1 ;  /* 0x00000001ff207807 */ /* 0x000fe40004800000 */
[----:B------:R-:W-:-:S04]  /*1ff0*/  ISETP.NE.AND P1, PT, R31, RZ, PT ;  /* 0x000000ff1f00720c */ /* 0x000fc80003f25270 */
[----:B------:R-:W-:Y:S02]  /*2000*/  SEL R31, RZ, 0x1, !P1 ;  /* 0x00000001ff1f7807 */ /* 0x000fe40004800000 */
[----:B------:R-:W-:Y:S02]  /*2010*/  ISETP.NE.AND P1, PT, R30, RZ, PT ;  /* 0x000000ff1e00720c */ /* 0x000fe40003f25270 */
[----:B------:R-:W-:Y:S02]  /*2020*/  P2R R42, PR, RZ, 0x40 ;  /* 0x00000040ff2a7803 */ /* 0x000fe40000000000 */
[----:B------:R-:W-:Y:S02]  /*2030*/  ISETP.NE.AND P6, PT, R34, RZ, PT ;  /* 0x000000ff2200720c */ /* 0x000fe40003fc5270 */
[----:B------:R-:W-:Y:S02]  /*2040*/  SEL R34, RZ, 0x1, !P1 ;  /* 0x00000001ff227807 */ /* 0x000fe40004800000 */
[----:B------:R-:W-:-:S04]  /*2050*/  ISETP.NE.AND P1, PT, R33, RZ, PT ;  /* 0x000000ff2100720c */ /* 0x000fc80003f25270 */
[----:B------:R-:W-:Y:S02]  /*2060*/  SEL R33, RZ, 0x1, !P1 ;  /* 0x00000001ff217807 */ /* 0x000fe40004800000 */
[----:B------:R-:W-:-:S04]  /*2070*/  ISETP.NE.AND P1, PT, R68, RZ, PT ;  /* 0x000000ff4400720c */ /* 0x000fc80003f25270 */
[----:B------:R-:W-:Y:S02]  /*2080*/  SEL R0, R0, 0x2, P1 ;  /* 0x0000000200007807 */ /* 0x000fe40000800000 */
[----:B------:R-:W-:-:S04]  /*2090*/  ISETP.NE.AND P1, PT, R18, RZ, PT ;  /* 0x000000ff1200720c */ /* 0x000fc80003f25270 */
[----:B------:R-:W-:Y:S02]  /*20a0*/  SEL R18, R2, 0x2, P1 ;  /* 0x0000000202127807 */ /* 0x000fe40000800000 */
[----:B------:R-:W-:-:S04]  /*20b0*/  ISETP.NE.AND P1, PT, R38, RZ, PT ;  /* 0x000000ff2600720c */ /* 0x000fc80003f25270 */
[----:B------:R-:W-:Y:S02]  /*20c0*/  SEL R30, R6, 0x2, P1 ;  /* 0x00000002061e7807 */ /* 0x000fe40000800000 */
[----:B------:R-:W-:Y:S02]  /*20d0*/  ISETP.NE.AND P1, PT, R37, RZ, PT ;  /* 0x000000ff2500720c */ /* 0x000fe40003f25270 */
[----:B------:R-:W-:Y:S02]  /*20e0*/  SEL R33, R33, 0x2, P6 ;  /* 0x0000000221217807 */ /* 0x000fe40003000000 */
[----:B------:R-:W-:Y:S02]  /*20f0*/  SEL R6, R13, 0x2, P1 ;  /* 0x000000020d067807 */ /* 0x000fe40000800000 */
[----:B------:R-:W-:Y:S02]  /*2100*/  ISETP.NE.AND P1, PT, R36, RZ, PT ;  /* 0x000000ff2400720c */ /* 0x000fe40003f25270 */
[----:B------:R-:W-:-:S02]  /*2110*/  ISETP.NE.AND P6, PT, R7, RZ, PT ;  /* 0x000000ff0700720c */ /* 0x000fc40003fc5270 */
[----:B------:R-:W-:Y:S02]  /*2120*/  SEL R2, R32, 0x2, P1 ;  /* 0x0000000220027807 */ /* 0x000fe40000800000 */
[----:B------:R-:W-:Y:S02]  /*2130*/  ISETP.NE.AND P1, PT, R35, RZ, PT ;  /* 0x000000ff2300720c */ /* 0x000fe40003f25270 */
[----:B------:R-:W-:Y:S02]  /*2140*/  P2R R7, PR, RZ, 0x40 ;  /* 0x00000040ff077803 */ /* 0x000fe40000000000 */
[----:B------:R-:W-:Y:S02]  /*2150*/  ISETP.NE.AND P6, PT, R56, RZ, PT ;  /* 0x000000ff3800720c */ /* 0x000fe40003fc5270 */
[----:B------:R-:W-:Y:S02]  /*2160*/  SEL R13, R31, 0x2, P1 ;  /* 0x000000021f0d7807 */ /* 0x000fe40000800000 */
[----:B------:R-:W-:-:S02]  /*2170*/  P2R R31, PR, RZ, 0x40 ;  /* 0x00000040ff1f7803 */ /* 0x000fc40000000000 */
[----:B------:R-:W-:Y:S02]  /*2180*/  ISETP.NE.AND P6, PT, R55, RZ, PT ;  /* 0x000000ff3700720c */ /* 0x000fe40003fc5270 */
[----:B------:R-:W-:Y:S02]  /*2190*/  ISETP.NE.AND P1, PT, R29, RZ, PT ;  /* 0x000000ff1d00720c */ /* 0x000fe40003f25270 */
[----:B------:R-:W-:Y:S02]  /*21a0*/  P2R R32, PR, RZ, 0x40 ;  /* 0x00000040ff207803 */ /* 0x000fe40000000000 */
[----:B------:R-:W-:Y:S02]  /*21b0*/  ISETP.NE.AND P6, PT, R5, RZ, PT ;  /* 0x000000ff0500720c */ /* 0x000fe40003fc5270 */
[----:B------:R-:W-:Y:S02]  /*21c0*/  SEL R34, R34, 0x2, P1 ;  /* 0x0000000222227807 */ /* 0x000fe40000800000 */
[----:B------:R-:W-:-:S02]  /*21d0*/  ISETP.NE.AND P1, PT, R25, RZ, PT ;  /* 0x000000ff1900720c */ /* 0x000fc40003f25270 */
[----:B------:R-:W-:Y:S02]  /*21e0*/  P2R R5, PR, RZ, 0x40 ;  /* 0x00000040ff057803 */ /* 0x000fe40000000000 */
[----:B------:R-:W-:Y:S02]  /*21f0*/  ISETP.NE.AND P6, PT, R53, RZ, PT ;  /* 0x000000ff3500720c */ /* 0x000fe40003fc5270 */
[----:B------:R-:W-:Y:S02]  /*2200*/  SEL R25, R30, 0x3, P4 ;  /* 0x000000031e197807 */ /* 0x000fe40002000000 */
[----:B------:R-:W-:Y:S02]  /*2210*/  SEL R30, R0, 0x3, P0 ;  /* 0x00000003001e7807 */ /* 0x000fe40000000000 */
[----:B------:R-:W-:Y:S02]  /*2220*/  SEL R0, R33, 0x3, P1 ;  /* 0x0000000321007807 */ /* 0x000fe40000800000 */
[----:B------:R-:W-:-:S02]  /*2230*/  P2R R33, PR, RZ, 0x40 ;  /* 0x00000040ff217803 */ /* 0x000fc40000000000 */
[----:B------:R-:W-:-:S04]  /*2240*/  ISETP.NE.AND P6, PT, R4, RZ, PT ;  /* 0x000000ff0400720c */ /* 0x000fc80003fc5270 */
[----:B------:R-:W-:Y:S02]  /*2250*/  P2R R4, PR, RZ, 0x40 ;  /* 0x00000040ff047803 */ /* 0x000fe40000000000 */
[----:B------:R-:W-:Y:S02]  /*2260*/  ISETP.NE.AND P6, PT, R63, RZ, PT ;  /* 0x000000ff3f00720c */ /* 0x000fe40003fc5270 */
[----:B------:R-:W-:Y:S02]  /*2270*/  SEL R29, R18, 0x3, P3 ;  /* 0x00000003121d7807 */ /* 0x000fe40001800000 */
[----:B------:R-:W-:Y:S02]  /*2280*/  SEL R18, R34, 0x3, P2 ;  /* 0x0000000322127807 */ /* 0x000fe40001000000 */
[----:B------:R-:W-:Y:S02]  /*2290*/  P2R R34, PR, RZ, 0x40 ;  /* 0x00000040ff227803 */ /* 0x000fe40000000000 */
[----:B------:R-:W-:-:S04]  /*22a0*/  ISETP.NE.AND P6, PT, R52, RZ, PT ;  /* 0x000000ff3400720c */ /* 0x000fc80003fc5270 */
[----:B------:R-:W-:Y:S02]  /*22b0*/  P2R R35, PR, RZ, 0x40 ;  /* 0x00000040ff237803 */ /* 0x000fe40000000000 */
[----:B------:R-:W-:-:S04]  /*22c0*/  ISETP.NE.AND P6, PT, R51, RZ, PT ;  /* 0x000000ff3300720c */ /* 0x000fc80003fc5270 */
[----:B------:R-:W-:Y:S02]  /*22d0*/  P2R R36, PR, RZ, 0x40 ;  /* 0x00000040ff247803 */ /* 0x000fe40000000000 */
[----:B------:R-:W-:Y:S02]  /*22e0*/  ISETP.NE.AND P6, PT, R50, RZ, PT ;  /* 0x000000ff3200720c */ /* 0x000fe40003fc5270 */
[----:B------:R-:W-:Y:S02]  /*22f0*/  ISETP.NE.AND P4, PT, R43, RZ, PT ;  /* 0x000000ff2b00720c */ /* 0x000fe40003f85270 */
[----:B------:R-:W-:Y:S02]  /*2300*/  P2R R37, PR, RZ, 0x40 ;  /* 0x00000040ff257803 */ /* 0x000fe40000000000 */
[----:B------:R-:W-:Y:S02]  /*2310*/  ISETP.NE.AND P6, PT, R48, RZ, PT ;  /* 0x000000ff3000720c */ /* 0x000fe40003fc5270 */
[----:B------:R-:W-:-:S02]  /*2320*/  P2R R38, PR, RZ, 0x10 ;  /* 0x00000010ff267803 */ /* 0x000fc40000000000 */
[----:B------:R-:W-:Y:S02]  /*2330*/  ISETP.NE.AND P4, PT, R39, RZ, PT ;  /* 0x000000ff2700720c */ /* 0x000fe40003f85270 */
        /* <DEDUP_REMOVED lines=18> */
[----:B------:R-:W-:Y:S02]  /*2460*/  P2R R16, PR, RZ, 0x20 ;  /* 0x00000020ff107803 */ /* 0x000fe40000000000 */
[----:B------:R-:W-:Y:S02]  /*2470*/  P2R R44, PR, RZ, 0x40 ;  /* 0x00000040ff2c7803 */ /* 0x000fe40000000000 */
[----:B------:R-:W-:Y:S02]  /*2480*/  ISETP.NE.AND P6, PT, R74, RZ, PT ;  /* 0x000000ff4a00720c */ /* 0x000fe40003fc5270 */
[----:B------:R-:W-:-:S02]  /*2490*/  ISETP.NE.AND P5, PT, R77, RZ, PT ;  /* 0x000000ff4d00720c */ /* 0x000fc40003fa5270 */
[----:B------:R-:W-:Y:S02]  /*24a0*/  SEL R25, R25, 0x4, P6 ;  /* 0x0000000419197807 */ /* 0x000fe40003000000 */
[----:B------:R-:W-:Y:S02]  /*24b0*/  SEL R6, R6, 0x3, P5 ;  /* 0x0000000306067807 */ /* 0x000fe40002800000 */
[----:B------:R-:W-:Y:S02]  /*24c0*/  SEL R13, R13, 0x3, P4 ;  /* 0x000000030d0d7807 */ /* 0x000fe40002000000 */
[----:B------:R-:W-:Y:S02]  /*24d0*/  ISETP.NE.AND P6, PT, R44, RZ, PT ;  /* 0x000000ff2c00720c */ /* 0x000fe40003fc5270 */
[----:B------:R-:W-:Y:S02]  /*24e0*/  ISETP.NE.AND P4, PT, R38, RZ, PT ;  /* 0x000000ff2600720c */ /* 0x000fe40003f85270 */
[----:B------:R-:W-:-:S02]  /*24f0*/  SEL R6, R6, 0x4, P6 ;  /* 0x0000000406067807 */ /* 0x000fc40003000000 */
[----:B------:R-:W-:Y:S02]  /*2500*/  SEL R2, R2, 0x3, P4 ;  /* 0x0000000302027807 */ /* 0x000fe40002000000 */
[----:B------:R-:W-:-:S04]  /*2510*/  ISETP.NE.AND P6, PT, R45, RZ, PT ;  /* 0x000000ff2d00720c */ /* 0x000fc80003fc5270 */
[----:B------:R-:W-:Y:S02]  /*2520*/  SEL R2, R2, 0x4, P6 ;  /* 0x0000000402027807 */ /* 0x000fe40003000000 */
[----:B------:R-:W-:-:S04]  /*2530*/  ISETP.NE.AND P6, PT, R46, RZ, PT ;  /* 0x000000ff2e00720c */ /* 0x000fc80003fc5270 */
[----:B------:R-:W-:Y:S02]  /*2540*/  SEL R13, R13, 0x4, P6 ;  /* 0x000000040d0d7807 */ /* 0x000fe40003000000 */
[----:B------:R-:W-:-:S04]  /*2550*/  ISETP.NE.AND P6, PT, R47, RZ, PT ;  /* 0x000000ff2f00720c */ /* 0x000fc80003fc5270 */
[----:B------:R-:W-:Y:S02]  /*2560*/  SEL R18, R18, 0x4, P6 ;  /* 0x0000000412127807 */ /* 0x000fe40003000000 */
[----:B------:R-:W-:-:S04]  /*2570*/  ISETP.NE.AND P6, PT, R50, RZ, PT ;  /* 0x000000ff3200720c */ /* 0x000fc80003fc5270 */
[----:B------:R-:W-:Y:S02]  /*2580*/  SEL R0, R0, 0x4, P6 ;  /* 0x0000000400007807 */ /* 0x000fe40003000000 */
[----:B------:R-:W-:Y:S02]  /*2590*/  ISETP.NE.AND P6, PT, R51, RZ, PT ;  /* 0x000000ff3300720c */ /* 0x000fe40003fc5270 */
[----:B------:R-:W-:Y:S02]  /*25a0*/  ISETP.NE.AND P0, PT, R73, RZ, PT ;  /* 0x000000ff4900720c */ /* 0x000fe40003f05270 */
[----:B------:R-:W-:Y:S02]  /*25b0*/  SEL R6, R6, 0x5, P6 ;  /* 0x0000000506067807 */ /* 0x000fe40003000000 */
[----:B------:R-:W-:Y:S02]  /*25c0*/  ISETP.NE.AND P6, PT, R52, RZ, PT ;  /* 0x000000ff3400720c */ /* 0x000fe40003fc5270 */
[----:B------:R-:W-:-:S02]  /*25d0*/  SEL R29, R29, 0x4, P0 ;  /* 0x000000041d1d7807 */ /* 0x000fc40000000000 */
[----:B------:R-:W-:Y:S02]  /*25e0*/  SEL R25, R25, 0x5, P6 ;  /* 0x0000000519197807 */ /* 0x000fe40003000000 */
[----:B------:R-:W-:Y:S02]  /*25f0*/  ISETP.NE.AND P6, PT, R48, RZ, PT ;  /* 0x000000ff3000720c */ /* 0x000fe40003fc5270 */
[----:B------:R-:W-:Y:S02]  /*2600*/  ISETP.NE.AND P3, PT, R76, RZ, PT ;  /* 0x000000ff4c00720c */ /* 0x000fe40003f65270 */
[----:B------:R-:W-:Y:S02]  /*2610*/  SEL R29, R29, 0x5, P6 ;  /* 0x000000051d1d7807 */ /* 0x000fe40003000000 */
        /* <DEDUP_REMOVED lines=11> */
[----:B------:R-:W-:-:S02]  /*26d0*/  ISETP.NE.AND P3, PT, R24, RZ, PT ;  /* 0x000000ff1800720c */ /* 0x000fc40003f65270 */
        /* <DEDUP_REMOVED lines=15> */
[----:B------:R-:W-:Y:S02]  /*27d0*/  SEL R0, R0, 0x6, P6 ;  /* 0x0000000600007807 */ /* 0x000fe40003000000 */
[----:B------:R-:W-:Y:S02]  /*27e0*/  SEL R25, R25, 0x7, P5 ;  /* 0x0000000719197807 */ /* 0x000fe40002800000 */
[----:B------:R-:W-:Y:S02]  /*27f0*/  ISETP.NE.AND P2, PT, R40, RZ, PT ;  /* 0x000000ff2800720c */ /* 0x000fe40003f45270 */
[----:B------:R-:W-:Y:S02]  /*2800*/  SEL R25, R25, 0x8, P3 ;  /* 0x0000000819197807 */ /* 0x000fe40001800000 */
[----:B------:R-:W-:-:S02]  /*2810*/  SEL R0, R0, 0x7, P2 ;  /* 0x0000000700007807 */ /* 0x000fc40001000000 */
[----:B------:R-:W-:-:S04]  /*2820*/  ISETP.NE.AND P3, PT, R3, RZ, PT ;  /* 0x000000ff0300720c */ /* 0x000fc80003f65270 */
[----:B------:R-:W-:Y:S02]  /*2830*/  SEL R27, R0, 0x8, P3 ;  /* 0x00000008001b7807 */ /* 0x000fe40001800000 */
[----:B------:R-:W1:Y:S01]  /*2840*/  S2R R0, SR_TID.X ;  /* 0x0000000000007919 */ /* 0x000e620000002100 */
[----:B------:R-:W2:Y:S01]  /*2850*/  S2R R67, SR_TID.X ;  /* 0x0000000000437919 */ /* 0x000ea20000002100 */
[----:B----4-:R-:W-:Y:S01]  /*2860*/  UPRMT UR4, UR5, 0x654, UR4 ;  /* 0x0000065405047896 */ /* 0x010fe20008000004 */
[----:B------:R-:W-:Y:S01]  /*2870*/  ISETP.NE.AND P0, PT, R26, RZ, PT ;  /* 0x000000ff1a00720c */ /* 0x000fe20003f05270 */
[----:B-1----:R-:W-:-:S05]  /*2880*/  IMAD.SHL.U32 R2, R0, 0x8, RZ ;  /* 0x0000000800027824 */ /* 0x002fca00078e00ff */
[----:B------:R-:W-:-:S04]  /*2890*/  LOP3.LUT R2, R2, 0x3f8, RZ, 0xc0, !PT ;  /* 0x000003f802027812 */ /* 0x000fc800078ec0ff */
[----:B------:R-:W-:Y:S01]  /*28a0*/  LEA R26, R2, UR4, 0x2 ;  /* 0x00000004021a7c11 */ /* 0x000fe2000f8e10ff */
[----:B--2---:R-:W-:Y:S01]  /*28b0*/  IMAD.SHL.U32 R0, R67, 0x4, RZ ;  /* 0x0000000443007824 */ /* 0x004fe200078e00ff */
[----:B------:R-:W-:Y:S01]  /*28c0*/  ISETP.NE.AND P6, PT, R7, RZ, PT ;  /* 0x000000ff0700720c */ /* 0x000fe20003fc5270 */
[----:B------:R-:W1:Y:S02]  /*28d0*/  LDC.64 R2, c[0x0][0x218] ;  /* 0x00008600ff027b82 */ /* 0x000e640000000a00 */
[----:B------:R-:W-:Y:S04]  /*28e0*/  STS.128 [R26], R20 ;  /* 0x000000141a007388 */ /* 0x000fe80000000c00 */
[----:B------:R2:W-:Y:S01]  /*28f0*/  STS.128 [R26+0x10], R8 ;  /* 0x000010081a007388 */ /* 0x0005e20000000c00 */
[----:B------:R-:W-:Y:S01]  /*2900*/  LOP3.LUT R0, R0, 0x1fc, RZ, 0xc0, !PT ;  /* 0x000001fc00007812 */ /* 0x000fe200078ec0ff */
[----:B------:R-:W3:Y:S01]  /*2910*/  S2R R67, SR_CTAID.X ;  /* 0x0000000000437919 */ /* 0x000ee20000002500 */
[----:B------:R-:W-:Y:S01]  /*2920*/  BAR.SYNC.DEFER_BLOCKING 0x0 ;  /* 0x0000000000007b1d */ /* 0x000fe20000010000 */
[----:B------:R-:W-:-:S02]  /*2930*/  ISETP.NE.AND P4, PT, R28, RZ, PT ;  /* 0x000000ff1c00720c */ /* 0x000fc40003f85270 */
[----:B------:R-:W-:Y:S02]  /*2940*/  SEL R6, R6, 0x7, P6 ;  /* 0x0000000706067807 */ /* 0x000fe40003000000 */
[----:B------:R-:W-:Y:S02]  /*2950*/  SEL R29, R29, 0x7, P1 ;  /* 0x000000071d1d7807 */ /* 0x000fe40000800000 */
[----:B------:R-:W-:Y:S01]  /*2960*/  LEA R28, R0, UR4, 0x2 ;  /* 0x00000004001c7c11 */ /* 0x000fe2000f8e10ff */
[----:B------:R-:W-:Y:S01]  /*2970*/  ULDC.64 UR4, c[0x0][0x218] ;  /* 0x0000860000047ab9 */ /* 0x000fe20000000a00 */
[----:B------:R-:W-:Y:S02]  /*2980*/  ISETP.NE.AND P5, PT, R16, RZ, PT ;  /* 0x000000ff1000720c */ /* 0x000fe40003fa5270 */
[----:B------:R-:W-:Y:S02]  /*2990*/  SEL R16, R6, 0x8, P4 ;  /* 0x0000000806107807 */ /* 0x000fe40002000000 */
[----:B------:R-:W-:-:S02]  /*29a0*/  SEL R29, R29, 0x8, P0 ;  /* 0x000000081d1d7807 */ /* 0x000fc40000000000 */
[----:B------:R-:W-:Y:S02]  /*29b0*/  ISETP.NE.AND P4, PT, R12, RZ, PT ;  /* 0x000000ff0c00720c */ /* 0x000fe40003f85270 */
[----:B------:R-:W-:Y:S01]  /*29c0*/  ISETP.NE.AND P0, PT, R15, RZ, PT ;  /* 0x000000ff0f00720c */ /* 0x000fe20003f05270 */
[----:B------:R-:W4:Y:S04]  /*29d0*/  LDS.128 R4, [R28] ;  /* 0x000000001c047984 */ /* 0x000f280000000c00 */
[----:B------:R-:W5:Y:S01]  /*29e0*/  LDS.128 R12, [R28+0x800] ;  /* 0x000800001c0c7984 */ /* 0x000f620000000c00 */
[----:B------:R-:W-:Y:S02]  /*29f0*/  ISETP.NE.AND P1, PT, R41, RZ, PT ;  /* 0x000000ff2900720c */ /* 0x000fe40003f25270 */
[----:B------:R-:W-:-:S02]  /*2a00*/  ISETP.NE.AND P3, PT, R49, RZ, PT ;  /* 0x000000ff3100720c */ /* 0x000fc40003f65270 */
[----:B------:R-:W-:Y:S02]  /*2a10*/  SEL R18, R18, 0x7, P1 ;  /* 0x0000000712127807 */ /* 0x000fe40000800000 */
[----:B------:R-:W-:Y:S02]  /*2a20*/  ISETP.NE.AND P1, PT, R54, RZ, PT ;  /* 0x000000ff3600720c */ /* 0x000fe40003f25270 */
[----:B------:R-:W-:Y:S02]  /*2a30*/  SEL R30, R30, 0x8, P0 ;  /* 0x000000081e1e7807 */ /* 0x000fe40000000000 */
[----:B------:R-:W-:Y:S02]  /*2a40*/  ISETP.NE.AND P2, PT, R61, RZ, PT ;  /* 0x000000ff3d00720c */ /* 0x000fe40003f45270 */
[----:B------:R-:W-:Y:S02]  /*2a50*/  ISETP.NE.AND P0, PT, R57, RZ, PT ;  /* 0x000000ff3900720c */ /* 0x000fe40003f05270 */
[----:B------:R-:W-:-:S02]  /*2a60*/  SEL R17, R17, 0x6, P3 ;  /* 0x0000000611117807 */ /* 0x000fc40001800000 */
[----:B------:R-:W-:Y:S01]  /*2a70*/  SEL R24, R24, 0x6, P1 ;  /* 0x0000000618187807 */ /* 0x000fe20000800000 */
[----:B---3--:R-:W-:Y:S01]  /*2a80*/  IMAD.SHL.U32 R67, R67, 0x400, RZ ;  /* 0x0000040043437824 */ /* 0x008fe200078e00ff */
[----:B------:R-:W-:Y:S02]  /*2a90*/  ISETP.NE.AND P6, PT, R42, RZ, PT ;  /* 0x000000ff2a00720c */ /* 0x000fe40003fc5270 */
[----:B------:R-:W-:Y:S02]  /*2aa0*/  SEL R17, R17, 0x7, P0 ;  /* 0x0000000711117807 */ /* 0x000fe40000000000 */
[----:B------:R-:W-:Y:S02]  /*2ab0*/  SEL R24, R24, 0x7, P2 ;  /* 0x0000000718187807 */ /* 0x000fe40001000000 */
[----:B--2---:R-:W-:Y:S02]  /*2ac0*/  LOP3.LUT R9, R67, R0, RZ, 0xfc, !PT ;  /* 0x0000000043097212 */ /* 0x004fe400078efcff */
[----:B------:R-:W-:-:S02]  /*2ad0*/  SEL R18, R18, 0x8, P4 ;  /* 0x0000000812127807 */ /* 0x000fc40002000000 */
[----:B------:R-:W-:Y:S02]  /*2ae0*/  SEL R17, R17, 0x8, P5 ;  /* 0x0000000811117807 */ /* 0x000fe40002800000 */
[----:B------:R-:W-:Y:S02]  /*2af0*/  SEL R24, R24, 0x8, P6 ;  /* 0x0000000818187807 */ /* 0x000fe40003000000 */
[----:B------:R-:W-:Y:S02]  /*2b00*/  SHF.R.S32.HI R0, RZ, 0x1f, R67 ;  /* 0x0000001fff007819 */ /* 0x000fe40000011443 */
[----:B------:R-:W-:Y:S02]  /*2b10*/  LEA R8, P0, R9, UR4, 0x2 ;  /* 0x0000000409087c11 */ /* 0x000fe4000f8010ff */
[----:B------:R-:W-:Y:S02]  /*2b20*/  PRMT R16, R16, 0x3340, R25 ;  /* 0x0000334010107816 */ /* 0x000fe40000000019 */
[----:B------:R-:W-:-:S02]  /*2b30*/  PRMT R29, R29, 0x3340, R30 ;  /* 0x000033401d1d7816 */ /* 0x000fc4000000001e */
[----:B------:R-:W-:Y:S02]  /*2b40*/  PRMT R18, R27, 0x3340, R18 ;  /* 0x000033401b127816 */ /* 0x000fe40000000012 */
[----:B------:R-:W-:Y:S02]  /*2b50*/  IADD3 R10, P1, R19, UR8, RZ ;  /* 0x00000008130a7c10 */ /* 0x000fe4000ff3e0ff */
[----:B------:R-:W-:Y:S01]  /*2b60*/  PRMT R17, R17, 0x3340, R24 ;  /* 0x0000334011117816 */ /* 0x000fe20000000018 */
[C---:B-1----:R-:W-:Y:S01]  /*2b70*/  IMAD.WIDE R2, R9.reuse, 0x4, R2 ;  /* 0x0000000409027825 */ /* 0x042fe200078e0202 */
[----:B------:R-:W-:Y:S02]  /*2b80*/  LEA.HI.X R9, R9, UR5, R0, 0x2, P0 ;  /* 0x0000000509097c11 */ /* 0x000fe400080f1400 */
[----:B------:R-:W-:Y:S02]  /*2b90*/  LEA.HI.X.SX32 R11, R19, UR9, 0x1, P1 ;  /* 0x00000009130b7c11 */ /* 0x000fe400088f0eff */
[----:B------:R-:W-:-:S02]  /*2ba0*/  PRMT R16, R16, 0x5410, R29 ;  /* 0x0000541010107816 */ /* 0x000fc4000000001d */
[----:B------:R-:W-:Y:S01]  /*2bb0*/  PRMT R17, R18, 0x5410, R17 ;  /* 0x0000541012117816 */ /* 0x000fe20000000011 */
[----:B----4-:R-:W-:Y:S04]  /*2bc0*/  STG.E.128 desc[UR6][R2.64], R4 ;  /* 0x0000000402007986 */ /* 0x010fe8000c101d06 */
[----:B-----5:R-:W-:Y:S04]  /*2bd0*/  STG.E.128 desc[UR6][R8.64+0x800], R12 ;  /* 0x0008000c08007986 */ /* 0x020fe8000c101d06 */
[----:B------:R-:W-:Y:S01]  /*2be0*/  STG.E.64 desc[UR6][R10.64], R16 ;  /* 0x000000100a007986 */ /* 0x000fe2000c101b06 */
[----:B------:R-:W-:Y:S05]  /*2bf0*/  EXIT ;  /* 0x000000000000794d */ /* 0x000fea0003800000 */
.L_x_0:
[----:B------:R-:W-:-:S00]  /*2c00*/  BRA `(.L_x_0) ;  /* 0xfffffffc00fc7947 */ /* 0x000fc0000383ffff */
[----:B------:R-:W-:-:S00]  /*2c10*/  NOP ;  /* 0x0000000000007918 */ /* 0x000fc00000000000 */
        /* <DEDUP_REMOVED lines=14> */
.L_x_1:


//--------------------- .nv.shared.triton_poi_fused_max_pool2d_with_indices_35 --------------------------
	.section	.nv.shared.triton_poi_fused_max_pool2d_with_indices_35,"aw",@nobits
	.sectionflags	@""
	.align	16
	.zero		1024


//--------------------- .nv.constant0.triton_poi_fused_max_pool2d_with_indices_35 --------------------------
	.section	.nv.constant0.triton_poi_fused_max_pool2d_with_indices_35,"a",@progbits
	.sectionflags	@""
	.align	4
.nv.constant0.triton_poi_fused_max_pool2d_with_indices_35:
	.zero		556
